	.headerflags	@"EF_CUDA_TEXMODE_UNIFIED EF_CUDA_64BIT_ADDRESS EF_CUDA_SM86 EF_CUDA_VIRTUAL_SM(EF_CUDA_SM86)"
	.elftype	@"ET_EXEC"


//--------------------- .nv.info                  --------------------------
	.section	.nv.info,"",@"SHT_CUDA_INFO"
	.align	4


	//----- nvinfo : EIATTR_REGCOUNT
	.align		4
        /*0000*/ 	.byte	0x04, 0x2f
        /*0002*/ 	.short	(.L_1 - .L_0)
	.align		4
.L_0:
        /*0004*/ 	.word	index@(triton_mm)
        /*0008*/ 	.word	0x00000080


	//----- nvinfo : EIATTR_MAX_STACK_SIZE
	.align		4
.L_1:
        /*000c*/ 	.byte	0x04, 0x23
        /*000e*/ 	.short	(.L_3 - .L_2)
	.align		4
.L_2:
        /*0010*/ 	.word	index@(triton_mm)
        /*0014*/ 	.word	0x00000000


	//----- nvinfo : EIATTR_MIN_STACK_SIZE
	.align		4
.L_3:
        /*0018*/ 	.byte	0x04, 0x12
        /*001a*/ 	.short	(.L_5 - .L_4)
	.align		4
.L_4:
        /*001c*/ 	.word	index@(triton_mm)
        /*0020*/ 	.word	0x00000000


	//----- nvinfo : EIATTR_FRAME_SIZE
	.align		4
.L_5:
        /*0024*/ 	.byte	0x04, 0x11
        /*0026*/ 	.short	(.L_7 - .L_6)
	.align		4
.L_6:
        /*0028*/ 	.word	index@(triton_mm)
        /*002c*/ 	.word	0x00000000
.L_7:


//--------------------- .nv.info.triton_mm        --------------------------
	.section	.nv.info.triton_mm,"",@"SHT_CUDA_INFO"
	.align	4


	//----- nvinfo : EIATTR_CUDA_API_VERSION
	.align		4
        /*0000*/ 	.byte	0x04, 0x37
        /*0002*/ 	.short	(.L_9 - .L_8)
.L_8:
        /*0004*/ 	.word	0x0000007b


	//----- nvinfo : EIATTR_SW2861232_WAR
	.align		4
.L_9:
        /*0008*/ 	.byte	0x01, 0x35
	.zero		2


	//----- nvinfo : EIATTR_PARAM_CBANK
	.align		4
        /*000c*/ 	.byte	0x04, 0x0a
        /*000e*/ 	.short	(.L_11 - .L_10)
	.align		4
.L_10:
        /*0010*/ 	.word	index@(.nv.constant0.triton_mm)
        /*0014*/ 	.short	0x0160
        /*0016*/ 	.short	0x0024


	//----- nvinfo : EIATTR_CBANK_PARAM_SIZE
	.align		4
.L_11:
        /*0018*/ 	.byte	0x03, 0x19
        /*001a*/ 	.short	0x0024


	//----- nvinfo : EIATTR_KPARAM_INFO
	.align		4
        /*001c*/ 	.byte	0x04, 0x17
        /*001e*/ 	.short	(.L_13 - .L_12)
.L_12:
        /*0020*/ 	.word	0x00000000
        /*0024*/ 	.short	0x0004
        /*0026*/ 	.short	0x0020
        /*0028*/ 	.byte	0x00, 0xf0, 0x11, 0x00


	//----- nvinfo : EIATTR_KPARAM_INFO
	.align		4
.L_13:
        /*002c*/ 	.byte	0x04, 0x17
        /*002e*/ 	.short	(.L_15 - .L_14)
.L_14:
        /*0030*/ 	.word	0x00000000
        /*0034*/ 	.short	0x0003
        /*0036*/ 	.short	0x0018
        /*0038*/ 	.byte	0x00, 0xf0, 0x21, 0x00


	//----- nvinfo : EIATTR_KPARAM_INFO
	.align		4
.L_15:
        /*003c*/ 	.byte	0x04, 0x17
        /*003e*/ 	.short	(.L_17 - .L_16)
.L_16:
        /*0040*/ 	.word	0x00000000
        /*0044*/ 	.short	0x0002
        /*0046*/ 	.short	0x0010
        /*0048*/ 	.byte	0x00, 0xf0, 0x21, 0x00


	//----- nvinfo : EIATTR_KPARAM_INFO
	.align		4
.L_17:
        /*004c*/ 	.byte	0x04, 0x17
        /*004e*/ 	.short	(.L_19 - .L_18)
.L_18:
        /*0050*/ 	.word	0x00000000
        /*0054*/ 	.short	0x0001
        /*0056*/ 	.short	0x0008
        /*0058*/ 	.byte	0x00, 0xf0, 0x21, 0x00


	//----- nvinfo : EIATTR_KPARAM_INFO
	.align		4
.L_19:
        /*005c*/ 	.byte	0x04, 0x17
        /*005e*/ 	.short	(.L_21 - .L_20)
.L_20:
        /*0060*/ 	.word	0x00000000
        /*0064*/ 	.short	0x0000
        /*0066*/ 	.short	0x0000
        /*0068*/ 	.byte	0x00, 0xf0, 0x21, 0x00


	//----- nvinfo : EIATTR_MAXREG_COUNT
	.align		4
.L_21:
        /*006c*/ 	.byte	0x03, 0x1b
        /*006e*/ 	.short	0x00ff


	//----- nvinfo : EIATTR_EXIT_INSTR_OFFSETS
	.align		4
        /*0070*/ 	.byte	0x04, 0x1c
        /*0072*/ 	.short	(.L_23 - .L_22)


	//   ....[0]....
.L_22:
        /*0074*/ 	.word	0x00000040


	//   ....[1]....
        /*0078*/ 	.word	0x0000bfa0


	//   ....[2]....
        /*007c*/ 	.word	0x0000bfc0


	//----- nvinfo : EIATTR_MAX_THREADS
	.align		4
.L_23:
        /*0080*/ 	.byte	0x04, 0x05
        /*0082*/ 	.short	(.L_25 - .L_24)
.L_24:
        /*0084*/ 	.word	0x00000080
        /*0088*/ 	.word	0x00000001
        /*008c*/ 	.word	0x00000001
.L_25:


//--------------------- .nv.rel.action            --------------------------
	.section	.nv.rel.action,"",@"SHT_CUDA_RELOCINFO"
	.align	8
	.sectionentsize	8
        /*0000*/ 	.byte	0x73, 0x00, 0x00, 0x00, 0x00, 0x00, 0x00, 0x00, 0x00, 0x00, 0x00, 0x11, 0x25, 0x00, 0x05, 0x36


//--------------------- .nv.constant0.triton_mm   --------------------------
	.section	.nv.constant0.triton_mm,"a",@progbits
	.align	4
.nv.constant0.triton_mm:
	.zero		388


//--------------------- .text.triton_mm           --------------------------
	.section	.text.triton_mm,"ax",@progbits
	.sectionflags	@"SHF_BARRIERS=1"
	.sectioninfo	@"SHI_REGISTERS=128"
	.align	128
        .global         triton_mm
        .type           triton_mm,@function
        .size           triton_mm,(.L_x_3 - triton_mm)
        .other          triton_mm,@"STO_CUDA_ENTRY STV_DEFAULT"
triton_mm:
.text.triton_mm:
[----:B------:R-:W-:-:S02]  /*0000*/  MOV R1, c[0x0][0x28] ;  /* 0x00000a0000017a02 */ /* 0x000fc40000000f00 */
[----:B------:R-:W-:-:S05]  /*0010*/  MOV R2, c[0x0][0x180] ;  /* 0x0000600000027a02 */ /* 0x000fca0000000f00 */
[----:B------:R-:W-:-:S05]  /*0020*/  IMAD R0, R2, 0x1900, RZ ;  /* 0x0000190002007824 */ /* 0x000fca00078e02ff */
[----:B------:R-:W-:-:S13]  /*0030*/  ISETP.NE.AND P0, PT, R0, RZ, PT ;  /* 0x000000ff0000720c */ /* 0x000fda0003f05270 */
[----:B------:R-:W-:Y:S05]  /*0040*/  @!P0 EXIT ;  /* 0x000000000000894d */ /* 0x000fea0003800000 */
[----:B------:R-:W1:Y:S01]  /*0050*/  S2R R10, SR_CTAID.X ;  /* 0x00000000000a7919 */ /* 0x000e620000002500 */
[----:B------:R-:W-:Y:S01]  /*0060*/  IMAD R2, R2, 0x32, RZ ;  /* 0x0000003202027824 */ /* 0x000fe200078e02ff */
[----:B------:R-:W-:Y:S01]  /*0070*/  MOV R93, 0x4 ;  /* 0x00000004005d7802 */ /* 0x000fe20000000f00 */
[----:B------:R-:W-:Y:S01]  /*0080*/  ULDC.64 UR4, c[0x0][0x118] ;  /* 0x0000460000047ab9 */ /* 0x000fe20000000a00 */
[----:B------:R-:W2:Y:S01]  /*0090*/  S2R R15, SR_TID.X ;  /* 0x00000000000f7919 */ /* 0x000ea20000002100 */
[----:B------:R-:W-:Y:S01]  /*00a0*/  CS2R R46, SRZ ;  /* 0x00000000002e7805 */ /* 0x000fe2000001ff00 */
[----:B------:R-:W-:Y:S01]  /*00b0*/  IADD3 R0, R2, 0x3f, RZ ;  /* 0x0000003f02007810 */ /* 0x000fe20007ffe0ff */
[----:B------:R-:W-:Y:S01]  /*00c0*/  CS2R R48, SRZ ;  /* 0x0000000000307805 */ /* 0x000fe2000001ff00 */
[----:B------:R-:W-:Y:S01]  /*00d0*/  CS2R R50, SRZ ;  /* 0x0000000000327805 */ /* 0x000fe2000001ff00 */
[----:B------:R-:W-:Y:S01]  /*00e0*/  CS2R R52, SRZ ;  /* 0x0000000000347805 */ /* 0x000fe2000001ff00 */
[----:B------:R-:W-:Y:S01]  /*00f0*/  CS2R R54, SRZ ;  /* 0x0000000000367805 */ /* 0x000fe2000001ff00 */
[----:B------:R-:W-:-:S02]  /*0100*/  UMOV UR6, URZ ;  /* 0x0000003f00067c82 */ /* 0x000fc40008000000 */
[----:B------:R-:W-:Y:S02]  /*0110*/  UMOV UR7, URZ ;  /* 0x0000003f00077c82 */ /* 0x000fe40008000000 */
[----:B------:R-:W-:Y:S02]  /*0120*/  UMOV UR8, 0x20000 ;  /* 0x0002000000087882 */ /* 0x000fe40000000000 */
[----:B------:R-:W-:Y:S01]  /*0130*/  UPLOP3.LUT UP0, UPT, UPT, UPT, UPT, 0x80, 0x0 ;  /* 0x000000000000789c */ /* 0x000fe20003f0f070 */
[----:B-1----:R-:W-:Y:S02]  /*0140*/  SHF.R.S32.HI R3, RZ, 0x1f, R10 ;  /* 0x0000001fff037819 */ /* 0x002fe4000001140a */
[-C--:B------:R-:W-:Y:S02]  /*0150*/  IABS R14, R10.reuse ;  /* 0x0000000a000e7213 */ /* 0x080fe40000000000 */
[----:B------:R-:W-:Y:S02]  /*0160*/  LEA.HI R6, R3, R10, RZ, 0x5 ;  /* 0x0000000a03067211 */ /* 0x000fe400078f28ff */
[----:B------:R-:W-:-:S02]  /*0170*/  SHF.R.S32.HI R3, RZ, 0x1f, R0 ;  /* 0x0000001fff037819 */ /* 0x000fc40000011400 */
[----:B------:R-:W-:Y:S02]  /*0180*/  SHF.R.S32.HI R4, RZ, 0x5, R6 ;  /* 0x00000005ff047819 */ /* 0x000fe40000011406 */
[----:B------:R-:W-:Y:S02]  /*0190*/  LEA.HI R3, R3, R0, RZ, 0x6 ;  /* 0x0000000003037211 */ /* 0x000fe400078f30ff */
[----:B------:R-:W-:Y:S02]  /*01a0*/  SHF.L.U32 R0, R4, 0x3, RZ ;  /* 0x0000000304007819 */ /* 0x000fe400000006ff */
[----:B------:R-:W-:Y:S02]  /*01b0*/  LOP3.LUT R6, R6, 0xffffffe0, RZ, 0xc0, !PT ;  /* 0xffffffe006067812 */ /* 0x000fe400078ec0ff */
[----:B------:R-:W-:Y:S02]  /*01c0*/  LEA.HI.SX32 R3, R3, -R0, 0x1a ;  /* 0x8000000003037211 */ /* 0x000fe400078fd2ff */
[----:B------:R-:W-:-:S02]  /*01d0*/  ISETP.GE.AND P1, PT, R10, RZ, PT ;  /* 0x000000ff0a00720c */ /* 0x000fc40003f26270 */
[----:B------:R-:W-:Y:S02]  /*01e0*/  IMNMX R8, R3, 0x8, PT ;  /* 0x0000000803087817 */ /* 0x000fe40003800200 */
[----:B--2---:R-:W-:Y:S02]  /*01f0*/  SHF.R.U32.HI R13, RZ, 0x5, R15 ;  /* 0x00000005ff0d7819 */ /* 0x004fe4000001160f */
[-C--:B------:R-:W-:Y:S02]  /*0200*/  IABS R12, R8.reuse ;  /* 0x00000008000c7213 */ /* 0x080fe40000000000 */
[----:B------:R-:W-:Y:S02]  /*0210*/  IABS R9, R8 ;  /* 0x0000000800097213 */ /* 0x000fe40000000000 */
[----:B------:R-:W1:Y:S02]  /*0220*/  I2F.RP R3, R12 ;  /* 0x0000000c00037306 */ /* 0x000e640000209400 */
[----:B------:R-:W-:-:S02]  /*0230*/  IADD3 R16, RZ, -R9, RZ ;  /* 0x80000009ff107210 */ /* 0x000fc40007ffe0ff */
[----:B------:R-:W-:Y:S02]  /*0240*/  IADD3 R9, -R6, R10, RZ ;  /* 0x0000000a06097210 */ /* 0x000fe40007ffe1ff */
[----:B------:R-:W-:Y:S02]  /*0250*/  LOP3.LUT R10, RZ, R8, RZ, 0x33, !PT ;  /* 0x00000008ff0a7212 */ /* 0x000fe400078e33ff */
[----:B------:R-:W-:Y:S01]  /*0260*/  IABS R6, R9 ;  /* 0x0000000900067213 */ /* 0x000fe20000000000 */
[----:B-1----:R-:W1:Y:S02]  /*0270*/  MUFU.RCP R3, R3 ;  /* 0x0000000300037308 */ /* 0x002e640000001000 */
[----:B-1----:R-:W-:-:S06]  /*0280*/  IADD3 R4, R3, 0xffffffe, RZ ;  /* 0x0ffffffe03047810 */ /* 0x002fcc0007ffe0ff */
[----:B------:R1:W2:Y:S02]  /*0290*/  F2I.FTZ.U32.TRUNC.NTZ R5, R4 ;  /* 0x0000000400057305 */ /* 0x0002a4000021f000 */
[----:B-1----:R-:W-:Y:S02]  /*02a0*/  MOV R4, RZ ;  /* 0x000000ff00047202 */ /* 0x002fe40000000f00 */
[----:B--2---:R-:W-:-:S05]  /*02b0*/  IADD3 R7, RZ, -R5, RZ ;  /* 0x80000005ff077210 */ /* 0x004fca0007ffe0ff */
[----:B------:R-:W-:-:S04]  /*02c0*/  IMAD R7, R7, R12, RZ ;  /* 0x0000000c07077224 */ /* 0x000fc800078e02ff */
[----:B------:R-:W-:Y:S01]  /*02d0*/  IMAD.HI.U32 R5, R5, R7, R4 ;  /* 0x0000000705057227 */ /* 0x000fe200078e0004 */
[----:B------:R-:W-:-:S04]  /*02e0*/  IABS R4, R2 ;  /* 0x0000000200047213 */ /* 0x000fc80000000000 */
[----:B------:R-:W1:Y:S01]  /*02f0*/  I2F.RP R7, R4 ;  /* 0x0000000400077306 */ /* 0x000e620000209400 */
[----:B------:R-:W-:-:S04]  /*0300*/  IMAD.HI.U32 R3, R5, R14, RZ ;  /* 0x0000000e05037227 */ /* 0x000fc800078e00ff */
[----:B------:R-:W-:Y:S02]  /*0310*/  IMAD R3, R3, R16, R14 ;  /* 0x0000001003037224 */ /* 0x000fe400078e020e */
[----:B------:R-:W-:-:S03]  /*0320*/  IMAD.HI.U32 R5, R5, R6, RZ ;  /* 0x0000000605057227 */ /* 0x000fc600078e00ff */
[C---:B------:R-:W-:Y:S01]  /*0330*/  ISETP.GT.U32.AND P0, PT, R12.reuse, R3, PT ;  /* 0x000000030c00720c */ /* 0x040fe20003f04070 */
[----:B------:R-:W-:Y:S01]  /*0340*/  IMAD R6, R5, R16, R6 ;  /* 0x0000001005067224 */ /* 0x000fe200078e0206 */
[----:B-1----:R-:W1:Y:S04]  /*0350*/  MUFU.RCP R7, R7 ;  /* 0x0000000700077308 */ /* 0x002e680000001000 */
[----:B------:R-:W-:-:S07]  /*0360*/  ISETP.GT.U32.AND P2, PT, R12, R6, PT ;  /* 0x000000060c00720c */ /* 0x000fce0003f44070 */
[----:B------:R-:W-:-:S04]  /*0370*/  @!P0 IADD3 R3, R3, -R12, RZ ;  /* 0x8000000c03038210 */ /* 0x000fc80007ffe0ff */
[----:B------:R-:W-:Y:S02]  /*0380*/  ISETP.GT.U32.AND P0, PT, R12, R3, PT ;  /* 0x000000030c00720c */ /* 0x000fe40003f04070 */
[-C--:B------:R-:W-:Y:S02]  /*0390*/  @!P2 IADD3 R6, R6, -R12.reuse, RZ ;  /* 0x8000000c0606a210 */ /* 0x080fe40007ffe0ff */
[----:B-1----:R-:W-:Y:S02]  /*03a0*/  IADD3 R11, R7, 0xffffffe, RZ ;  /* 0x0ffffffe070b7810 */ /* 0x002fe40007ffe0ff */
[----:B------:R-:W-:Y:S02]  /*03b0*/  @!P2 IADD3 R5, R5, 0x1, RZ ;  /* 0x000000010505a810 */ /* 0x000fe40007ffe0ff */
[----:B------:R-:W1:Y:S05]  /*03c0*/  F2I.FTZ.U32.TRUNC.NTZ R7, R11 ;  /* 0x0000000b00077305 */ /* 0x000e6a000021f000 */
[----:B------:R-:W-:-:S02]  /*03d0*/  @!P0 IADD3 R3, R3, -R12, RZ ;  /* 0x8000000c03038210 */ /* 0x000fc40007ffe0ff */
[----:B------:R-:W-:Y:S02]  /*03e0*/  ISETP.NE.AND P0, PT, R8, RZ, PT ;  /* 0x000000ff0800720c */ /* 0x000fe40003f05270 */
[----:B------:R-:W-:Y:S02]  /*03f0*/  @!P1 IADD3 R3, -R3, RZ, RZ ;  /* 0x000000ff03039210 */ /* 0x000fe40007ffe1ff */
[----:B------:R-:W-:Y:S02]  /*0400*/  ISETP.GE.U32.AND P1, PT, R6, R12, PT ;  /* 0x0000000c0600720c */ /* 0x000fe40003f26070 */
[----:B------:R-:W-:Y:S02]  /*0410*/  SEL R3, R10, R3, !P0 ;  /* 0x000000030a037207 */ /* 0x000fe40004000000 */
[----:B------:R-:W-:Y:S02]  /*0420*/  LOP3.LUT R8, R9, R8, RZ, 0x3c, !PT ;  /* 0x0000000809087212 */ /* 0x000fe400078e3cff */
[----:B------:R-:W-:-:S02]  /*0430*/  IADD3 R14, R0, R3, RZ ;  /* 0x00000003000e7210 */ /* 0x000fc40007ffe0ff */
[----:B------:R-:W-:Y:S02]  /*0440*/  SGXT.U32 R3, R13, 0x2 ;  /* 0x000000020d03781a */ /* 0x000fe40000000000 */
[----:B------:R-:W-:Y:S02]  /*0450*/  SHF.L.U32 R14, R14, 0x6, RZ ;  /* 0x000000060e0e7819 */ /* 0x000fe400000006ff */
[----:B-1----:R-:W-:Y:S02]  /*0460*/  IADD3 R11, RZ, -R7, RZ ;  /* 0x80000007ff0b7210 */ /* 0x002fe40007ffe0ff */
[----:B------:R-:W-:Y:S02]  /*0470*/  LOP3.LUT R13, R14, R3, RZ, 0xfc, !PT ;  /* 0x000000030e0d7212 */ /* 0x000fe400078efcff */
[----:B------:R-:W-:Y:S01]  /*0480*/  MOV R6, RZ ;  /* 0x000000ff00067202 */ /* 0x000fe20000000f00 */
[----:B------:R-:W-:Y:S01]  /*0490*/  IMAD R9, R11, R4, RZ ;  /* 0x000000040b097224 */ /* 0x000fe200078e02ff */
[----:B------:R-:W-:-:S02]  /*04a0*/  IABS R0, R13 ;  /* 0x0000000d00007213 */ /* 0x000fc40000000000 */
[----:B------:R-:W-:Y:S01]  /*04b0*/  IABS R12, R2 ;  /* 0x00000002000c7213 */ /* 0x000fe20000000000 */
[----:B------:R-:W-:Y:S01]  /*04c0*/  IMAD.HI.U32 R6, R7, R9, R6 ;  /* 0x0000000907067227 */ /* 0x000fe200078e0006 */
[----:B------:R-:W-:Y:S02]  /*04d0*/  MOV R7, R0 ;  /* 0x0000000000077202 */ /* 0x000fe40000000f00 */
[----:B------:R-:W-:Y:S02]  /*04e0*/  LOP3.LUT R16, R14, 0x4, R3, 0xfe, !PT ;  /* 0x000000040e107812 */ /* 0x000fe400078efe03 */
[----:B------:R-:W-:Y:S01]  /*04f0*/  IADD3 R37, RZ, -R12, RZ ;  /* 0x8000000cff257210 */ /* 0x000fe20007ffe0ff */
[----:B------:R-:W-:Y:S01]  /*0500*/  IMAD.HI.U32 R0, R6, R7, RZ ;  /* 0x0000000706007227 */ /* 0x000fe200078e00ff */
[----:B------:R-:W-:Y:S02]  /*0510*/  IABS R9, R16 ;  /* 0x0000001000097213 */ /* 0x000fe40000000000 */
[----:B------:R-:W-:Y:S01]  /*0520*/  ISETP.GE.AND P3, PT, R8, RZ, PT ;  /* 0x000000ff0800720c */ /* 0x000fe20003f66270 */
[----:B------:R-:W-:Y:S01]  /*0530*/  IMAD R7, R0, R37, R7 ;  /* 0x0000002500077224 */ /* 0x000fe200078e0207 */
[----:B------:R-:W-:Y:S01]  /*0540*/  LOP3.LUT R12, R14, 0x8, R3, 0xfe, !PT ;  /* 0x000000080e0c7812 */ /* 0x000fe200078efe03 */
[----:B------:R-:W-:Y:S01]  /*0550*/  IMAD.HI.U32 R0, R6, R9, RZ ;  /* 0x0000000906007227 */ /* 0x000fe200078e00ff */
[----:B------:R-:W-:-:S02]  /*0560*/  @P1 IADD3 R5, R5, 0x1, RZ ;  /* 0x0000000105051810 */ /* 0x000fc40007ffe0ff */
[----:B------:R-:W-:Y:S01]  /*0570*/  IABS R11, R12 ;  /* 0x0000000c000b7213 */ /* 0x000fe20000000000 */
[----:B------:R-:W-:Y:S01]  /*0580*/  IMAD R9, R0, R37, R9 ;  /* 0x0000002500097224 */ /* 0x000fe200078e0209 */
[----:B------:R-:W-:Y:S02]  /*0590*/  ISETP.GT.U32.AND P1, PT, R4, R7, PT ;  /* 0x000000070400720c */ /* 0x000fe40003f24070 */
[----:B------:R-:W-:Y:S01]  /*05a0*/  LOP3.LUT R17, R14, 0xc, R3, 0xfe, !PT ;  /* 0x0000000c0e117812 */ /* 0x000fe200078efe03 */
[----:B------:R-:W-:Y:S01]  /*05b0*/  IMAD.HI.U32 R0, R6, R11, RZ ;  /* 0x0000000b06007227 */ /* 0x000fe200078e00ff */
[----:B------:R-:W-:Y:S02]  /*05c0*/  ISETP.GT.U32.AND P4, PT, R4, R9, PT ;  /* 0x000000090400720c */ /* 0x000fe40003f84070 */
[----:B------:R-:W-:Y:S02]  /*05d0*/  @!P3 IADD3 R5, -R5, RZ, RZ ;  /* 0x000000ff0505b210 */ /* 0x000fe40007ffe1ff */
[----:B------:R-:W-:-:S02]  /*05e0*/  IABS R8, R17 ;  /* 0x0000001100087213 */ /* 0x000fc40000000000 */
[----:B------:R-:W-:Y:S01]  /*05f0*/  SEL R10, R10, R5, !P0 ;  /* 0x000000050a0a7207 */ /* 0x000fe20004000000 */
[----:B------:R-:W-:Y:S01]  /*0600*/  IMAD R5, R0, R37, R11 ;  /* 0x0000002500057224 */ /* 0x000fe200078e020b */
[----:B------:R-:W-:Y:S02]  /*0610*/  MOV R11, R8 ;  /* 0x00000008000b7202 */ /* 0x000fe40000000f00 */
[-C--:B------:R-:W-:Y:S02]  /*0620*/  @!P1 IADD3 R7, R7, -R4.reuse, RZ ;  /* 0x8000000407079210 */ /* 0x080fe40007ffe0ff */
[----:B------:R-:W-:Y:S01]  /*0630*/  ISETP.GT.U32.AND P1, PT, R4, R5, PT ;  /* 0x000000050400720c */ /* 0x000fe20003f24070 */
[----:B------:R-:W-:Y:S01]  /*0640*/  IMAD.HI.U32 R0, R6, R11, RZ ;  /* 0x0000000b06007227 */ /* 0x000fe200078e00ff */
[----:B------:R-:W-:Y:S02]  /*0650*/  @!P4 IADD3 R9, R9, -R4, RZ ;  /* 0x800000040909c210 */ /* 0x000fe40007ffe0ff */
[----:B------:R-:W-:Y:S01]  /*0660*/  ISETP.GE.AND P2, PT, R16, RZ, PT ;  /* 0x000000ff1000720c */ /* 0x000fe20003f46270 */
[----:B------:R-:W-:Y:S01]  /*0670*/  IMAD R11, R0, R37, R11 ;  /* 0x00000025000b7224 */ /* 0x000fe200078e020b */
[----:B------:R-:W-:-:S02]  /*0680*/  ISETP.GT.U32.AND P0, PT, R4, R9, PT ;  /* 0x000000090400720c */ /* 0x000fc40003f04070 */
[----:B------:R-:W-:Y:S02]  /*0690*/  ISETP.GT.U32.AND P5, PT, R4, R7, PT ;  /* 0x000000070400720c */ /* 0x000fe40003fa4070 */
[C-C-:B------:R-:W-:Y:S02]  /*06a0*/  LOP3.LUT R18, R14.reuse, 0x10, R3.reuse, 0xfe, !PT ;  /* 0x000000100e127812 */ /* 0x140fe400078efe03 */
[----:B------:R-:W-:Y:S02]  /*06b0*/  LOP3.LUT R0, R14, 0x14, R3, 0xfe, !PT ;  /* 0x000000140e007812 */ /* 0x000fe400078efe03 */
[----:B------:R-:W-:Y:S02]  /*06c0*/  @!P1 IADD3 R5, R5, -R4, RZ ;  /* 0x8000000405059210 */ /* 0x000fe40007ffe0ff */
[----:B------:R-:W-:Y:S02]  /*06d0*/  ISETP.GE.AND P3, PT, R13, RZ, PT ;  /* 0x000000ff0d00720c */ /* 0x000fe40003f66270 */
[----:B------:R-:W-:-:S02]  /*06e0*/  ISETP.GT.U32.AND P1, PT, R4, R5, PT ;  /* 0x000000050400720c */ /* 0x000fc40003f24070 */
[----:B------:R-:W-:Y:S02]  /*06f0*/  ISETP.GE.AND P4, PT, R17, RZ, PT ;  /* 0x000000ff1100720c */ /* 0x000fe40003f86270 */
[----:B------:R-:W-:Y:S02]  /*0700*/  @!P0 IADD3 R9, R9, -R4, RZ ;  /* 0x8000000409098210 */ /* 0x000fe40007ffe0ff */
[----:B------:R-:W-:Y:S02]  /*0710*/  IABS R13, R18 ;  /* 0x00000012000d7213 */ /* 0x000fe40000000000 */
[----:B------:R-:W-:Y:S02]  /*0720*/  ISETP.GE.AND P6, PT, R12, RZ, PT ;  /* 0x000000ff0c00720c */ /* 0x000fe40003fc6270 */
[----:B------:R-:W-:Y:S01]  /*0730*/  IABS R17, R0 ;  /* 0x0000000000117213 */ /* 0x000fe20000000000 */
[----:B------:R-:W-:Y:S01]  /*0740*/  IMAD.HI.U32 R8, R6, R13, RZ ;  /* 0x0000000d06087227 */ /* 0x000fe200078e00ff */
[----:B------:R-:W-:-:S02]  /*0750*/  @!P2 IADD3 R9, -R9, RZ, RZ ;  /* 0x000000ff0909a210 */ /* 0x000fc40007ffe1ff */
[----:B------:R-:W-:Y:S01]  /*0760*/  ISETP.GE.AND P2, PT, R0, RZ, PT ;  /* 0x000000ff0000720c */ /* 0x000fe20003f46270 */
[----:B------:R-:W-:Y:S01]  /*0770*/  IMAD.HI.U32 R0, R6, R17, RZ ;  /* 0x0000001106007227 */ /* 0x000fe200078e00ff */
[----:B------:R-:W-:Y:S02]  /*0780*/  LOP3.LUT R12, R14, 0x18, R3, 0xfe, !PT ;  /* 0x000000180e0c7812 */ /* 0x000fe400078efe03 */
[----:B------:R-:W-:Y:S01]  /*0790*/  @!P5 IADD3 R7, R7, -R4, RZ ;  /* 0x800000040707d210 */ /* 0x000fe20007ffe0ff */
[----:B------:R-:W-:Y:S01]  /*07a0*/  IMAD R13, R8, R37, R13 ;  /* 0x00000025080d7224 */ /* 0x000fe200078e020d */
[----:B------:R-:W-:Y:S01]  /*07b0*/  ISETP.GT.U32.AND P5, PT, R4, R11, PT ;  /* 0x0000000b0400720c */ /* 0x000fe20003fa4070 */
[----:B------:R-:W-:Y:S01]  /*07c0*/  IMAD R17, R0, R37, R17 ;  /* 0x0000002500117224 */ /* 0x000fe200078e0211 */
[----:B------:R-:W-:Y:S02]  /*07d0*/  IABS R19, R12 ;  /* 0x0000000c00137213 */ /* 0x000fe40000000000 */
[----:B------:R-:W-:-:S02]  /*07e0*/  @!P1 IADD3 R5, R5, -R4, RZ ;  /* 0x8000000405059210 */ /* 0x000fc40007ffe0ff */
[----:B------:R-:W-:Y:S01]  /*07f0*/  LOP3.LUT R8, R14, 0x1c, R3, 0xfe, !PT ;  /* 0x0000001c0e087812 */ /* 0x000fe200078efe03 */
[----:B------:R-:W-:Y:S01]  /*0800*/  IMAD.HI.U32 R0, R6, R19, RZ ;  /* 0x0000001306007227 */ /* 0x000fe200078e00ff */
[----:B------:R-:W-:Y:S02]  /*0810*/  @!P6 IADD3 R5, -R5, RZ, RZ ;  /* 0x000000ff0505e210 */ /* 0x000fe40007ffe1ff */
[----:B------:R-:W-:Y:S01]  /*0820*/  IABS R21, R8 ;  /* 0x0000000800157213 */ /* 0x000fe20000000000 */
[----:B------:R-:W-:Y:S01]  /*0830*/  IMAD R19, R0, R37, R19 ;  /* 0x0000002500137224 */ /* 0x000fe200078e0213 */
[----:B------:R-:W-:Y:S02]  /*0840*/  ISETP.GT.U32.AND P6, PT, R4, R17, PT ;  /* 0x000000110400720c */ /* 0x000fe40003fc4070 */
[----:B------:R-:W-:Y:S01]  /*0850*/  @!P5 IADD3 R11, R11, -R4, RZ ;  /* 0x800000040b0bd210 */ /* 0x000fe20007ffe0ff */
[----:B------:R-:W-:Y:S01]  /*0860*/  IMAD.HI.U32 R0, R6, R21, RZ ;  /* 0x0000001506007227 */ /* 0x000fe200078e00ff */
[----:B------:R-:W-:-:S02]  /*0870*/  ISETP.GE.AND P1, PT, R12, RZ, PT ;  /* 0x000000ff0c00720c */ /* 0x000fc40003f26270 */
[----:B------:R-:W-:Y:S01]  /*0880*/  ISETP.GT.U32.AND P5, PT, R4, R11, PT ;  /* 0x0000000b0400720c */ /* 0x000fe20003fa4070 */
[----:B------:R-:W-:Y:S01]  /*0890*/  IMAD R21, R0, R37, R21 ;  /* 0x0000002500157224 */ /* 0x000fe200078e0215 */
[C-C-:B------:R-:W-:Y:S02]  /*08a0*/  LOP3.LUT R12, R14.reuse, 0x20, R3.reuse, 0xfe, !PT ;  /* 0x000000200e0c7812 */ /* 0x140fe400078efe03 */
[----:B------:R-:W-:Y:S02]  /*08b0*/  LOP3.LUT R16, R14, 0x24, R3, 0xfe, !PT ;  /* 0x000000240e107812 */ /* 0x000fe400078efe03 */
[----:B------:R-:W-:Y:S02]  /*08c0*/  IABS R23, R12 ;  /* 0x0000000c00177213 */ /* 0x000fe40000000000 */
[----:B------:R-:W-:Y:S02]  /*08d0*/  @!P6 IADD3 R17, R17, -R4, RZ ;  /* 0x800000041111e210 */ /* 0x000fe40007ffe0ff */
[----:B------:R-:W-:Y:S01]  /*08e0*/  ISETP.GT.U32.AND P6, PT, R4, R21, PT ;  /* 0x000000150400720c */ /* 0x000fe20003fc4070 */
[----:B------:R-:W-:Y:S01]  /*08f0*/  IMAD.HI.U32 R0, R6, R23, RZ ;  /* 0x0000001706007227 */ /* 0x000fe200078e00ff */
[----:B------:R-:W-:-:S02]  /*0900*/  @!P3 IADD3 R7, -R7, RZ, RZ ;  /* 0x000000ff0707b210 */ /* 0x000fc40007ffe1ff */
[----:B------:R-:W-:Y:S01]  /*0910*/  @!P5 IADD3 R11, R11, -R4, RZ ;  /* 0x800000040b0bd210 */ /* 0x000fe20007ffe0ff */
[----:B------:R-:W-:Y:S01]  /*0920*/  IMAD R23, R0, R37, R23 ;  /* 0x0000002500177224 */ /* 0x000fe200078e0217 */
[----:B------:R-:W-:Y:S02]  /*0930*/  ISETP.GE.AND P3, PT, R18, RZ, PT ;  /* 0x000000ff1200720c */ /* 0x000fe40003f66270 */
[----:B------:R-:W-:Y:S02]  /*0940*/  IABS R25, R16 ;  /* 0x0000001000197213 */ /* 0x000fe40000000000 */
[----:B------:R-:W-:Y:S02]  /*0950*/  ISETP.GT.U32.AND P5, PT, R4, R19, PT ;  /* 0x000000130400720c */ /* 0x000fe40003fa4070 */
[----:B------:R-:W-:Y:S01]  /*0960*/  LOP3.LUT R18, R14, 0x28, R3, 0xfe, !PT ;  /* 0x000000280e127812 */ /* 0x000fe200078efe03 */
[----:B------:R-:W-:Y:S01]  /*0970*/  IMAD.HI.U32 R0, R6, R25, RZ ;  /* 0x0000001906007227 */ /* 0x000fe200078e00ff */
[----:B------:R-:W-:-:S02]  /*0980*/  @!P6 IADD3 R21, R21, -R4, RZ ;  /* 0x800000041515e210 */ /* 0x000fc40007ffe0ff */
[----:B------:R-:W-:Y:S01]  /*0990*/  @!P4 IADD3 R11, -R11, RZ, RZ ;  /* 0x000000ff0b0bc210 */ /* 0x000fe20007ffe1ff */
[----:B------:R-:W-:Y:S01]  /*09a0*/  IMAD R25, R0, R37, R25 ;  /* 0x0000002500197224 */ /* 0x000fe200078e0219 */
[C---:B------:R-:W-:Y:S02]  /*09b0*/  ISETP.GT.U32.AND P4, PT, R4.reuse, R17, PT ;  /* 0x000000110400720c */ /* 0x040fe40003f84070 */
[C---:B------:R-:W-:Y:S02]  /*09c0*/  ISETP.GT.U32.AND P0, PT, R4.reuse, R13, PT ;  /* 0x0000000d0400720c */ /* 0x040fe40003f04070 */
[----:B------:R-:W-:Y:S02]  /*09d0*/  IABS R27, R18 ;  /* 0x00000012001b7213 */ /* 0x000fe40000000000 */
[----:B------:R-:W-:Y:S02]  /*09e0*/  ISETP.GT.U32.AND P6, PT, R4, R21, PT ;  /* 0x000000150400720c */ /* 0x000fe40003fc4070 */
[----:B------:R-:W-:Y:S01]  /*09f0*/  @!P5 IADD3 R19, R19, -R4, RZ ;  /* 0x800000041313d210 */ /* 0x000fe20007ffe0ff */
[----:B------:R-:W-:Y:S01]  /*0a00*/  IMAD.HI.U32 R0, R6, R27, RZ ;  /* 0x0000001b06007227 */ /* 0x000fe200078e00ff */
[----:B------:R-:W-:-:S02]  /*0a10*/  LOP3.LUT R20, R14, 0x2c, R3, 0xfe, !PT ;  /* 0x0000002c0e147812 */ /* 0x000fc400078efe03 */
[----:B------:R-:W-:Y:S01]  /*0a20*/  ISETP.GT.U32.AND P5, PT, R4, R19, PT ;  /* 0x000000130400720c */ /* 0x000fe20003fa4070 */
[----:B------:R-:W-:Y:S01]  /*0a30*/  IMAD R27, R0, R37, R27 ;  /* 0x00000025001b7224 */ /* 0x000fe200078e021b */
[-C--:B------:R-:W-:Y:S02]  /*0a40*/  @!P4 IADD3 R17, R17, -R4.reuse, RZ ;  /* 0x800000041111c210 */ /* 0x080fe40007ffe0ff */
[-C--:B------:R-:W-:Y:S02]  /*0a50*/  @!P0 IADD3 R13, R13, -R4.reuse, RZ ;  /* 0x800000040d0d8210 */ /* 0x080fe40007ffe0ff */
[C---:B------:R-:W-:Y:S02]  /*0a60*/  ISETP.GT.U32.AND P4, PT, R4.reuse, R23, PT ;  /* 0x000000170400720c */ /* 0x040fe40003f84070 */
[----:B------:R-:W-:Y:S02]  /*0a70*/  @!P6 IADD3 R21, R21, -R4, RZ ;  /* 0x800000041515e210 */ /* 0x000fe40007ffe0ff */
[----:B------:R-:W-:-:S02]  /*0a80*/  ISETP.GT.U32.AND P6, PT, R4, R27, PT ;  /* 0x0000001b0400720c */ /* 0x000fc40003fc4070 */
[----:B------:R-:W-:Y:S02]  /*0a90*/  IABS R29, R20 ;  /* 0x00000014001d7213 */ /* 0x000fe40000000000 */
[----:B------:R-:W-:Y:S02]  /*0aa0*/  ISETP.GT.U32.AND P0, PT, R4, R13, PT ;  /* 0x0000000d0400720c */ /* 0x000fe40003f04070 */
[----:B------:R-:W-:Y:S01]  /*0ab0*/  LOP3.LUT R22, R14, 0x30, R3, 0xfe, !PT ;  /* 0x000000300e167812 */ /* 0x000fe200078efe03 */
[----:B------:R-:W-:Y:S01]  /*0ac0*/  IMAD.HI.U32 R0, R6, R29, RZ ;  /* 0x0000001d06007227 */ /* 0x000fe200078e00ff */
[----:B------:R-:W-:Y:S02]  /*0ad0*/  @!P5 IADD3 R19, R19, -R4, RZ ;  /* 0x800000041313d210 */ /* 0x000fe40007ffe0ff */
[----:B------:R-:W-:Y:S01]  /*0ae0*/  IABS R31, R22 ;  /* 0x00000016001f7213 */ /* 0x000fe20000000000 */
[----:B------:R-:W-:Y:S01]  /*0af0*/  IMAD R29, R0, R37, R29 ;  /* 0x00000025001d7224 */ /* 0x000fe200078e021d */
[----:B------:R-:W-:-:S02]  /*0b00*/  @!P4 IADD3 R23, R23, -R4, RZ ;  /* 0x800000041717c210 */ /* 0x000fc40007ffe0ff */
[----:B------:R-:W-:Y:S01]  /*0b10*/  ISETP.GE.AND P4, PT, R12, RZ, PT ;  /* 0x000000ff0c00720c */ /* 0x000fe20003f86270 */
[----:B------:R-:W-:Y:S01]  /*0b20*/  IMAD.HI.U32 R0, R6, R31, RZ ;  /* 0x0000001f06007227 */ /* 0x000fe200078e00ff */
[----:B------:R-:W-:Y:S02]  /*0b30*/  ISETP.GT.U32.AND P5, PT, R4, R25, PT ;  /* 0x000000190400720c */ /* 0x000fe40003fa4070 */
[----:B------:R-:W-:Y:S01]  /*0b40*/  LOP3.LUT R12, R14, 0x38, R3, 0xfe, !PT ;  /* 0x000000380e0c7812 */ /* 0x000fe200078efe03 */
[----:B------:R-:W-:Y:S01]  /*0b50*/  IMAD R31, R0, R37, R31 ;  /* 0x00000025001f7224 */ /* 0x000fe200078e021f */
[-C--:B------:R-:W-:Y:S02]  /*0b60*/  @!P6 IADD3 R27, R27, -R4.reuse, RZ ;  /* 0x800000041b1be210 */ /* 0x080fe40007ffe0ff */
[----:B------:R-:W-:Y:S02]  /*0b70*/  @!P0 IADD3 R13, R13, -R4, RZ ;  /* 0x800000040d0d8210 */ /* 0x000fe40007ffe0ff */
[----:B------:R-:W-:-:S02]  /*0b80*/  @!P1 IADD3 R19, -R19, RZ, RZ ;  /* 0x000000ff13139210 */ /* 0x000fc40007ffe1ff */
[----:B------:R-:W-:Y:S02]  /*0b90*/  IABS R35, R12 ;  /* 0x0000000c00237213 */ /* 0x000fe40000000000 */
[----:B------:R-:W-:Y:S02]  /*0ba0*/  ISETP.GT.U32.AND P1, PT, R4, R27, PT ;  /* 0x0000001b0400720c */ /* 0x000fe40003f24070 */
[----:B------:R-:W-:Y:S01]  /*0bb0*/  @!P3 IADD3 R13, -R13, RZ, RZ ;  /* 0x000000ff0d0db210 */ /* 0x000fe20007ffe1ff */
[----:B------:R-:W-:Y:S01]  /*0bc0*/  IMAD.HI.U32 R0, R6, R35, RZ ;  /* 0x0000002306007227 */ /* 0x000fe200078e00ff */
[----:B------:R-:W-:Y:S02]  /*0bd0*/  ISETP.GT.U32.AND P3, PT, R4, R31, PT ;  /* 0x0000001f0400720c */ /* 0x000fe40003f64070 */
[----:B------:R-:W-:Y:S01]  /*0be0*/  @!P5 IADD3 R25, R25, -R4, RZ ;  /* 0x800000041919d210 */ /* 0x000fe20007ffe0ff */
[----:B------:R-:W-:Y:S01]  /*0bf0*/  IMAD R35, R0, R37, R35 ;  /* 0x0000002500237224 */ /* 0x000fe200078e0223 */
[----:B------:R-:W-:-:S02]  /*0c00*/  @!P2 IADD3 R17, -R17, RZ, RZ ;  /* 0x000000ff1111a210 */ /* 0x000fc40007ffe1ff */
[----:B------:R-:W-:Y:S02]  /*0c10*/  LOP3.LUT R24, R14, 0x34, R3, 0xfe, !PT ;  /* 0x000000340e187812 */ /* 0x000fe400078efe03 */
[C---:B------:R-:W-:Y:S02]  /*0c20*/  ISETP.GT.U32.AND P2, PT, R4.reuse, R25, PT ;  /* 0x000000190400720c */ /* 0x040fe40003f44070 */
[-C--:B------:R-:W-:Y:S02]  /*0c30*/  @!P1 IADD3 R27, R27, -R4.reuse, RZ ;  /* 0x800000041b1b9210 */ /* 0x080fe40007ffe0ff */
[----:B------:R-:W-:Y:S02]  /*0c40*/  ISETP.GT.U32.AND P1, PT, R4, R35, PT ;  /* 0x000000230400720c */ /* 0x000fe40003f24070 */
[----:B------:R-:W-:Y:S02]  /*0c50*/  @!P3 IADD3 R31, R31, -R4, RZ ;  /* 0x800000041f1fb210 */ /* 0x000fe40007ffe0ff */
[----:B------:R-:W-:-:S02]  /*0c60*/  IABS R33, R24 ;  /* 0x0000001800217213 */ /* 0x000fc40000000000 */
[----:B------:R-:W-:Y:S02]  /*0c70*/  ISETP.GE.AND P3, PT, R16, RZ, PT ;  /* 0x000000ff1000720c */ /* 0x000fe40003f66270 */
[----:B------:R-:W-:Y:S02]  /*0c80*/  ISETP.GT.U32.AND P6, PT, R4, R23, PT ;  /* 0x000000170400720c */ /* 0x000fe40003fc4070 */
[----:B------:R-:W-:Y:S01]  /*0c90*/  ISETP.GE.AND P0, PT, R8, RZ, PT ;  /* 0x000000ff0800720c */ /* 0x000fe20003f06270 */
[----:B------:R-:W-:Y:S01]  /*0ca0*/  IMAD.HI.U32 R8, R6, R33, RZ ;  /* 0x0000002106087227 */ /* 0x000fe200078e00ff */
[-C--:B------:R-:W-:Y:S02]  /*0cb0*/  @!P2 IADD3 R25, R25, -R4.reuse, RZ ;  /* 0x800000041919a210 */ /* 0x080fe40007ffe0ff */
[----:B------:R-:W-:Y:S01]  /*0cc0*/  @!P1 IADD3 R35, R35, -R4, RZ ;  /* 0x8000000423239210 */ /* 0x000fe20007ffe0ff */
[----:B------:R-:W-:Y:S01]  /*0cd0*/  IMAD R33, R8, R37, R33 ;  /* 0x0000002508217224 */ /* 0x000fe200078e0221 */
[----:B------:R-:W-:-:S02]  /*0ce0*/  LOP3.LUT R8, R14, 0x3c, R3, 0xfe, !PT ;  /* 0x0000003c0e087812 */ /* 0x000fc400078efe03 */
[C---:B------:R-:W-:Y:S02]  /*0cf0*/  ISETP.GT.U32.AND P5, PT, R4.reuse, R29, PT ;  /* 0x0000001d0400720c */ /* 0x040fe40003fa4070 */
[----:B------:R-:W-:Y:S02]  /*0d00*/  @!P3 IADD3 R25, -R25, RZ, RZ ;  /* 0x000000ff1919b210 */ /* 0x000fe40007ffe1ff */
[----:B------:R-:W-:Y:S02]  /*0d10*/  @!P6 IADD3 R23, R23, -R4, RZ ;  /* 0x800000041717e210 */ /* 0x000fe40007ffe0ff */
[----:B------:R-:W-:Y:S02]  /*0d20*/  IABS R39, R8 ;  /* 0x0000000800277213 */ /* 0x000fe40000000000 */
[C---:B------:R-:W-:Y:S02]  /*0d30*/  ISETP.GT.U32.AND P3, PT, R4.reuse, R35, PT ;  /* 0x000000230400720c */ /* 0x040fe40003f64070 */
[----:B------:R-:W-:Y:S01]  /*0d40*/  ISETP.GT.U32.AND P6, PT, R4, R33, PT ;  /* 0x000000210400720c */ /* 0x000fe20003fc4070 */
[----:B------:R-:W-:Y:S01]  /*0d50*/  IMAD.HI.U32 R6, R6, R39, RZ ;  /* 0x0000002706067227 */ /* 0x000fe200078e00ff */
[----:B------:R-:W-:-:S02]  /*0d60*/  @!P4 IADD3 R23, -R23, RZ, RZ ;  /* 0x000000ff1717c210 */ /* 0x000fc40007ffe1ff */
[-C--:B------:R-:W-:Y:S01]  /*0d70*/  @!P5 IADD3 R29, R29, -R4.reuse, RZ ;  /* 0x800000041d1dd210 */ /* 0x080fe20007ffe0ff */
[----:B------:R-:W-:Y:S01]  /*0d80*/  IMAD R37, R6, R37, R39 ;  /* 0x0000002506257224 */ /* 0x000fe200078e0227 */
[----:B------:R-:W-:Y:S02]  /*0d90*/  @!P0 IADD3 R21, -R21, RZ, RZ ;  /* 0x000000ff15158210 */ /* 0x000fe40007ffe1ff */
[C---:B------:R-:W-:Y:S02]  /*0da0*/  ISETP.GT.U32.AND P5, PT, R4.reuse, R29, PT ;  /* 0x0000001d0400720c */ /* 0x040fe40003fa4070 */
[----:B------:R-:W-:Y:S02]  /*0db0*/  ISETP.GT.U32.AND P0, PT, R4, R31, PT ;  /* 0x0000001f0400720c */ /* 0x000fe40003f04070 */
[-C--:B------:R-:W-:Y:S02]  /*0dc0*/  @!P3 IADD3 R35, R35, -R4.reuse, RZ ;  /* 0x800000042323b210 */ /* 0x080fe40007ffe0ff */
[----:B------:R-:W-:-:S02]  /*0dd0*/  @!P6 IADD3 R33, R33, -R4, RZ ;  /* 0x800000042121e210 */ /* 0x000fc40007ffe0ff */
[C---:B------:R-:W-:Y:S02]  /*0de0*/  ISETP.GT.U32.AND P3, PT, R4.reuse, R37, PT ;  /* 0x000000250400720c */ /* 0x040fe40003f64070 */
[----:B------:R-:W-:Y:S02]  /*0df0*/  ISETP.GT.U32.AND P4, PT, R4, R33, PT ;  /* 0x000000210400720c */ /* 0x000fe40003f84070 */
[----:B------:R-:W-:Y:S02]  /*0e00*/  SHF.L.U32 R0, R10, 0x5, RZ ;  /* 0x000000050a007819 */ /* 0x000fe400000006ff */
[----:B------:R-:W-:Y:S02]  /*0e10*/  SHF.R.S32.HI R10, RZ, 0x1a, R10 ;  /* 0x0000001aff0a7819 */ /* 0x000fe4000001140a */
[----:B------:R-:W-:Y:S02]  /*0e20*/  LOP3.LUT R39, R0, R3, RZ, 0xfc, !PT ;  /* 0x0000000300277212 */ /* 0x000fe400078efcff */
[----:B------:R-:W-:-:S02]  /*0e30*/  SGXT R6, R10, 0x1 ;  /* 0x000000010a06781a */ /* 0x000fc40000000200 */
[C-C-:B------:R-:W-:Y:S02]  /*0e40*/  LOP3.LUT R41, R0.reuse, 0x4, R3.reuse, 0xfe, !PT ;  /* 0x0000000400297812 */ /* 0x140fe400078efe03 */
[-C--:B------:R-:W-:Y:S02]  /*0e50*/  @!P3 IADD3 R37, R37, -R4.reuse, RZ ;  /* 0x800000042525b210 */ /* 0x080fe40007ffe0ff */
[C-C-:B------:R-:W-:Y:S02]  /*0e60*/  LOP3.LUT R43, R0.reuse, 0x8, R3.reuse, 0xfe, !PT ;  /* 0x00000008002b7812 */ /* 0x140fe400078efe03 */
[----:B------:R-:W-:Y:S02]  /*0e70*/  LOP3.LUT R45, R0, 0xc, R3, 0xfe, !PT ;  /* 0x0000000c002d7812 */ /* 0x000fe400078efe03 */
[----:B------:R-:W-:Y:S02]  /*0e80*/  @!P4 IADD3 R33, R33, -R4, RZ ;  /* 0x800000042121c210 */ /* 0x000fe40007ffe0ff */
[----:B------:R-:W-:-:S02]  /*0e90*/  ISETP.GT.U32.AND P3, PT, R4, R37, PT ;  /* 0x000000250400720c */ /* 0x000fc40003f64070 */
[----:B------:R-:W-:Y:S02]  /*0ea0*/  ISETP.GE.AND P1, PT, R12, RZ, PT ;  /* 0x000000ff0c00720c */ /* 0x000fe40003f26270 */
[----:B------:R-:W-:Y:S02]  /*0eb0*/  ISETP.GE.AND P4, PT, R8, RZ, PT ;  /* 0x000000ff0800720c */ /* 0x000fe40003f86270 */
[C---:B------:R-:W-:Y:S02]  /*0ec0*/  LEA.HI R8, R6.reuse, R39, RZ, 0x7 ;  /* 0x0000002706087211 */ /* 0x040fe400078f38ff */
[C---:B------:R-:W-:Y:S02]  /*0ed0*/  LEA.HI R10, R6.reuse, R41, RZ, 0x7 ;  /* 0x00000029060a7211 */ /* 0x040fe400078f38ff */
[----:B------:R-:W-:Y:S02]  /*0ee0*/  LEA.HI R12, R6, R43, RZ, 0x7 ;  /* 0x0000002b060c7211 */ /* 0x000fe400078f38ff */
[----:B------:R-:W-:-:S02]  /*0ef0*/  @!P5 IADD3 R29, R29, -R4, RZ ;  /* 0x800000041d1dd210 */ /* 0x000fc40007ffe0ff */
[----:B------:R-:W-:Y:S02]  /*0f00*/  @!P0 IADD3 R31, R31, -R4, RZ ;  /* 0x800000041f1f8210 */ /* 0x000fe40007ffe0ff */
[----:B------:R-:W-:Y:S02]  /*0f10*/  LEA.HI R16, R6, R45, RZ, 0x7 ;  /* 0x0000002d06107211 */ /* 0x000fe400078f38ff */
[----:B------:R-:W-:Y:S02]  /*0f20*/  ISETP.GE.AND P2, PT, R18, RZ, PT ;  /* 0x000000ff1200720c */ /* 0x000fe40003f46270 */
[----:B------:R-:W-:Y:S02]  /*0f30*/  ISETP.GE.AND P5, PT, R20, RZ, PT ;  /* 0x000000ff1400720c */ /* 0x000fe40003fa6270 */
[----:B------:R-:W-:Y:S02]  /*0f40*/  ISETP.GE.AND P6, PT, R22, RZ, PT ;  /* 0x000000ff1600720c */ /* 0x000fe40003fc6270 */
[----:B------:R-:W-:-:S02]  /*0f50*/  ISETP.GE.AND P0, PT, R24, RZ, PT ;  /* 0x000000ff1800720c */ /* 0x000fc40003f06270 */
[----:B------:R-:W-:Y:S02]  /*0f60*/  LOP3.LUT R8, R8, 0xffffff80, RZ, 0xc0, !PT ;  /* 0xffffff8008087812 */ /* 0x000fe400078ec0ff */
[----:B------:R-:W-:Y:S02]  /*0f70*/  LOP3.LUT R10, R10, 0xffffff80, RZ, 0xc0, !PT ;  /* 0xffffff800a0a7812 */ /* 0x000fe400078ec0ff */
[----:B------:R-:W-:Y:S02]  /*0f80*/  LOP3.LUT R12, R12, 0xffffff80, RZ, 0xc0, !PT ;  /* 0xffffff800c0c7812 */ /* 0x000fe400078ec0ff */
[----:B------:R-:W-:Y:S02]  /*0f90*/  LOP3.LUT R16, R16, 0xffffff80, RZ, 0xc0, !PT ;  /* 0xffffff8010107812 */ /* 0x000fe400078ec0ff */
[----:B------:R-:W-:Y:S02]  /*0fa0*/  IADD3 R20, R39, -R8, RZ ;  /* 0x8000000827147210 */ /* 0x000fe40007ffe0ff */
[----:B------:R-:W-:-:S02]  /*0fb0*/  IADD3 R22, R41, -R10, RZ ;  /* 0x8000000a29167210 */ /* 0x000fc40007ffe0ff */
[----:B------:R-:W-:Y:S02]  /*0fc0*/  IADD3 R26, R43, -R12, RZ ;  /* 0x8000000c2b1a7210 */ /* 0x000fe40007ffe0ff */
[----:B------:R-:W-:Y:S02]  /*0fd0*/  IADD3 R28, R45, -R16, RZ ;  /* 0x800000102d1c7210 */ /* 0x000fe40007ffe0ff */
[C-C-:B------:R-:W-:Y:S02]  /*0fe0*/  LOP3.LUT R39, R0.reuse, 0x10, R3.reuse, 0xfe, !PT ;  /* 0x0000001000277812 */ /* 0x140fe400078efe03 */
[C-C-:B------:R-:W-:Y:S02]  /*0ff0*/  LOP3.LUT R41, R0.reuse, 0x14, R3.reuse, 0xfe, !PT ;  /* 0x0000001400297812 */ /* 0x140fe400078efe03 */
[C-C-:B------:R-:W-:Y:S02]  /*1000*/  LOP3.LUT R43, R0.reuse, 0x18, R3.reuse, 0xfe, !PT ;  /* 0x00000018002b7812 */ /* 0x140fe400078efe03 */
[----:B------:R-:W-:-:S02]  /*1010*/  LOP3.LUT R45, R0, 0x1c, R3, 0xfe, !PT ;  /* 0x0000001c002d7812 */ /* 0x000fc400078efe03 */
[----:B------:R-:W-:Y:S02]  /*1020*/  @!P3 IADD3 R37, R37, -R4, RZ ;  /* 0x800000042525b210 */ /* 0x000fe40007ffe0ff */
[----:B------:R-:W-:Y:S02]  /*1030*/  ISETP.NE.AND P3, PT, R2, RZ, PT ;  /* 0x000000ff0200720c */ /* 0x000fe40003f65270 */
[C---:B------:R-:W-:Y:S02]  /*1040*/  LEA.HI R8, R6.reuse, R39, RZ, 0x7 ;  /* 0x0000002706087211 */ /* 0x040fe400078f38ff */
[C---:B------:R-:W-:Y:S02]  /*1050*/  LEA.HI R10, R6.reuse, R41, RZ, 0x7 ;  /* 0x00000029060a7211 */ /* 0x040fe400078f38ff */
[----:B------:R-:W-:Y:S02]  /*1060*/  LEA.HI R12, R6, R43, RZ, 0x7 ;  /* 0x0000002b060c7211 */ /* 0x000fe400078f38ff */
[----:B------:R-:W-:-:S02]  /*1070*/  LOP3.LUT R2, RZ, R2, RZ, 0x33, !PT ;  /* 0x00000002ff027212 */ /* 0x000fc400078e33ff */
[----:B------:R-:W-:Y:S02]  /*1080*/  LEA.HI R6, R6, R45, RZ, 0x7 ;  /* 0x0000002d06067211 */ /* 0x000fe400078f38ff */
[----:B------:R-:W-:Y:S02]  /*1090*/  SHF.L.U32 R24, R15, 0x2, RZ ;  /* 0x000000020f187819 */ /* 0x000fe400000006ff */
[----:B------:R-:W-:Y:S02]  /*10a0*/  @!P2 IADD3 R27, -R27, RZ, RZ ;  /* 0x000000ff1b1ba210 */ /* 0x000fe40007ffe1ff */
[----:B------:R-:W-:Y:S02]  /*10b0*/  @!P5 IADD3 R29, -R29, RZ, RZ ;  /* 0x000000ff1d1dd210 */ /* 0x000fe40007ffe1ff */
[----:B------:R-:W-:Y:S02]  /*10c0*/  @!P6 IADD3 R31, -R31, RZ, RZ ;  /* 0x000000ff1f1fe210 */ /* 0x000fe40007ffe1ff */
[----:B------:R-:W-:-:S02]  /*10d0*/  @!P0 IADD3 R33, -R33, RZ, RZ ;  /* 0x000000ff21218210 */ /* 0x000fc40007ffe1ff */
[----:B------:R-:W-:Y:S02]  /*10e0*/  @!P1 IADD3 R35, -R35, RZ, RZ ;  /* 0x000000ff23239210 */ /* 0x000fe40007ffe1ff */
[----:B------:R-:W-:Y:S02]  /*10f0*/  @!P4 IADD3 R37, -R37, RZ, RZ ;  /* 0x000000ff2525c210 */ /* 0x000fe40007ffe1ff */
[----:B------:R-:W-:Y:S02]  /*1100*/  SEL R110, R2, R19, !P3 ;  /* 0x00000013026e7207 */ /* 0x000fe40005800000 */
[----:B------:R-:W-:Y:S02]  /*1110*/  LOP3.LUT R8, R8, 0xffffff80, RZ, 0xc0, !PT ;  /* 0xffffff8008087812 */ /* 0x000fe400078ec0ff */
[----:B------:R-:W-:Y:S02]  /*1120*/  LOP3.LUT R10, R10, 0xffffff80, RZ, 0xc0, !PT ;  /* 0xffffff800a0a7812 */ /* 0x000fe400078ec0ff */
[----:B------:R-:W-:-:S02]  /*1130*/  LOP3.LUT R12, R12, 0xffffff80, RZ, 0xc0, !PT ;  /* 0xffffff800c0c7812 */ /* 0x000fc400078ec0ff */
[----:B------:R-:W-:Y:S02]  /*1140*/  LOP3.LUT R6, R6, 0xffffff80, RZ, 0xc0, !PT ;  /* 0xffffff8006067812 */ /* 0x000fe400078ec0ff */
[----:B------:R-:W-:Y:S02]  /*1150*/  SEL R122, R2, R7, !P3 ;  /* 0x00000007027a7207 */ /* 0x000fe40005800000 */
[----:B------:R-:W-:Y:S02]  /*1160*/  LOP3.LUT R19, R24, 0x7c, RZ, 0xc0, !PT ;  /* 0x0000007c18137812 */ /* 0x000fe400078ec0ff */
[C---:B------:R-:W-:Y:S02]  /*1170*/  SEL R120, R2.reuse, R9, !P3 ;  /* 0x0000000902787207 */ /* 0x040fe40005800000 */
[----:B------:R-:W-:Y:S01]  /*1180*/  SEL R118, R2, R5, !P3 ;  /* 0x0000000502767207 */ /* 0x000fe20005800000 */
[--C-:B------:R-:W-:Y:S01]  /*1190*/  IMAD R122, R122, 0xb0, R19.reuse ;  /* 0x000000b07a7a7824 */ /* 0x100fe200078e0213 */
[----:B------:R-:W-:Y:S01]  /*11a0*/  SEL R116, R2, R11, !P3 ;  /* 0x0000000b02747207 */ /* 0x000fe20005800000 */
[--C-:B------:R-:W-:Y:S01]  /*11b0*/  IMAD R120, R120, 0xb0, R19.reuse ;  /* 0x000000b078787824 */ /* 0x100fe200078e0213 */
[----:B------:R-:W-:Y:S01]  /*11c0*/  SEL R114, R2, R13, !P3 ;  /* 0x0000000d02727207 */ /* 0x000fe20005800000 */
[--C-:B------:R-:W-:Y:S01]  /*11d0*/  IMAD R118, R118, 0xb0, R19.reuse ;  /* 0x000000b076767824 */ /* 0x100fe200078e0213 */
[----:B------:R-:W-:Y:S01]  /*11e0*/  SEL R112, R2, R17, !P3 ;  /* 0x0000001102707207 */ /* 0x000fe20005800000 */
[--C-:B------:R-:W-:Y:S01]  /*11f0*/  IMAD R116, R116, 0xb0, R19.reuse ;  /* 0x000000b074747824 */ /* 0x100fe200078e0213 */
[----:B------:R-:W-:Y:S01]  /*1200*/  SEL R108, R2, R21, !P3 ;  /* 0x00000015026c7207 */ /* 0x000fe20005800000 */
[----:B------:R-:W-:Y:S01]  /*1210*/  IMAD R114, R114, 0xb0, R19 ;  /* 0x000000b072727824 */ /* 0x000fe200078e0213 */
[----:B------:R-:W-:Y:S01]  /*1220*/  SEL R106, R2, R23, !P3 ;  /* 0x00000017026a7207 */ /* 0x000fe20005800000 */
[----:B------:R-:W-:Y:S01]  /*1230*/  IMAD.WIDE R122, R122, R93, c[0x0][0x168] ;  /* 0x00005a007a7a7625 */ /* 0x000fe200078e025d */
[----:B------:R-:W-:-:S02]  /*1240*/  SEL R104, R2, R25, !P3 ;  /* 0x0000001902687207 */ /* 0x000fc40005800000 */
        /* <DEDUP_REMOVED lines=12> */
[C---:B------:R-:W-:Y:S01]  /*1310*/  LOP3.LUT R2, R3.reuse, 0x4, RZ, 0xfc, !PT ;  /* 0x0000000403027812 */ /* 0x040fe200078efcff */
[--C-:B------:R-:W-:Y:S01]  /*1320*/  IMAD R108, R108, 0xb0, R19.reuse ;  /* 0x000000b06c6c7824 */ /* 0x100fe200078e0213 */
[----:B------:R-:W-:Y:S01]  /*1330*/  LOP3.LUT R4, R3, 0x8, RZ, 0xfc, !PT ;  /* 0x0000000803047812 */ /* 0x000fe200078efcff */
[--C-:B------:R-:W-:Y:S01]  /*1340*/  IMAD R106, R106, 0xb0, R19.reuse ;  /* 0x000000b06a6a7824 */ /* 0x100fe200078e0213 */
[----:B------:R-:W-:Y:S01]  /*1350*/  IADD3 R30, R39, -R8, RZ ;  /* 0x80000008271e7210 */ /* 0x000fe20007ffe0ff */
[--C-:B------:R-:W-:Y:S01]  /*1360*/  IMAD R104, R104, 0xb0, R19.reuse ;  /* 0x000000b068687824 */ /* 0x100fe200078e0213 */
[----:B------:R-:W-:Y:S01]  /*1370*/  IADD3 R32, R41, -R10, RZ ;  /* 0x8000000a29207210 */ /* 0x000fe20007ffe0ff */
[--C-:B------:R-:W-:Y:S01]  /*1380*/  IMAD R102, R102, 0xb0, R19.reuse ;  /* 0x000000b066667824 */ /* 0x100fe200078e0213 */
[----:B------:R-:W-:Y:S01]  /*1390*/  IADD3 R34, R43, -R12, RZ ;  /* 0x8000000c2b227210 */ /* 0x000fe20007ffe0ff */
[--C-:B------:R-:W-:Y:S01]  /*13a0*/  IMAD R30, R30, 0xb0, R19.reuse ;  /* 0x000000b01e1e7824 */ /* 0x100fe200078e0213 */
[----:B------:R-:W-:Y:S01]  /*13b0*/  IADD3 R36, R45, -R6, RZ ;  /* 0x800000062d247210 */ /* 0x000fe20007ffe0ff */
[--C-:B------:R-:W-:Y:S01]  /*13c0*/  IMAD R32, R32, 0xb0, R19.reuse ;  /* 0x000000b020207824 */ /* 0x100fe200078e0213 */
[C---:B------:R-:W-:Y:S01]  /*13d0*/  LOP3.LUT R5, R3.reuse, 0xc, RZ, 0xfc, !PT ;  /* 0x0000000c03057812 */ /* 0x040fe200078efcff */
        /* <DEDUP_REMOVED lines=11> */
[----:B------:R-:W-:Y:S01]  /*1490*/  LOP3.LUT R11, R3, 0x24, RZ, 0xfc, !PT ;  /* 0x00000024030b7812 */ /* 0x000fe200078efcff */
[----:B------:R-:W-:Y:S01]  /*14a0*/  IMAD R37, R37, 0xb0, R19 ;  /* 0x000000b025257824 */ /* 0x000fe200078e0213 */
[C---:B------:R-:W-:Y:S01]  /*14b0*/  LOP3.LUT R12, R3.reuse, 0x28, RZ, 0xfc, !PT ;  /* 0x00000028030c7812 */ /* 0x040fe200078efcff */
[-C--:B------:R-:W-:Y:S01]  /*14c0*/  IMAD.WIDE R120, R120, R93.reuse, c[0x0][0x168] ;  /* 0x00005a0078787625 */ /* 0x080fe200078e025d */
[C---:B------:R-:W-:Y:S01]  /*14d0*/  LOP3.LUT R13, R3.reuse, 0x2c, RZ, 0xfc, !PT ;  /* 0x0000002c030d7812 */ /* 0x040fe200078efcff */
[----:B------:R-:W-:Y:S01]  /*14e0*/  CS2R R44, SRZ ;  /* 0x00000000002c7805 */ /* 0x000fe2000001ff00 */
[C---:B------:R-:W-:Y:S01]  /*14f0*/  LOP3.LUT R16, R3.reuse, 0x30, RZ, 0xfc, !PT ;  /* 0x0000003003107812 */ /* 0x040fe200078efcff */
[----:B------:R-:W-:Y:S01]  /*1500*/  IMAD.WIDE R118, R118, R93, c[0x0][0x168] ;  /* 0x00005a0076767625 */ /* 0x000fe200078e025d */
[----:B------:R-:W-:-:S02]  /*1510*/  LOP3.LUT R17, R3, 0x34, RZ, 0xfc, !PT ;  /* 0x0000003403117812 */ /* 0x000fc400078efcff */
[C---:B------:R-:W-:Y:S01]  /*1520*/  LEA R73, R3.reuse, R19, 0x7 ;  /* 0x0000001303497211 */ /* 0x040fe200078e38ff */
[-C--:B------:R-:W-:Y:S01]  /*1530*/  IMAD.WIDE R116, R116, R93.reuse, c[0x0][0x168] ;  /* 0x00005a0074747625 */ /* 0x080fe200078e025d */
[C---:B------:R-:W-:Y:S02]  /*1540*/  LOP3.LUT R18, R3.reuse, 0x38, RZ, 0xfc, !PT ;  /* 0x0000003803127812 */ /* 0x040fe400078efcff */
[----:B------:R-:W-:Y:S01]  /*1550*/  LOP3.LUT R3, R3, 0x3c, RZ, 0xfc, !PT ;  /* 0x0000003c03037812 */ /* 0x000fe200078efcff */
[----:B------:R-:W-:Y:S01]  /*1560*/  IMAD.WIDE R114, R114, R93, c[0x0][0x168] ;  /* 0x00005a0072727625 */ /* 0x000fe200078e025d */
[-C--:B------:R-:W-:Y:S02]  /*1570*/  LEA R2, R2, R19.reuse, 0x7 ;  /* 0x0000001302027211 */ /* 0x080fe400078e38ff */
[----:B------:R-:W-:Y:S01]  /*1580*/  LEA R4, R4, R19, 0x7 ;  /* 0x0000001304047211 */ /* 0x000fe200078e38ff */
[----:B------:R-:W-:Y:S01]  /*1590*/  IMAD.WIDE R112, R112, R93, c[0x0][0x168] ;  /* 0x00005a0070707625 */ /* 0x000fe200078e025d */
[----:B------:R-:W-:-:S02]  /*15a0*/  LEA R5, R5, R19, 0x7 ;  /* 0x0000001305057211 */ /* 0x000fc400078e38ff */
[----:B------:R-:W-:Y:S01]  /*15b0*/  LEA R6, R6, R19, 0x7 ;  /* 0x0000001306067211 */ /* 0x000fe200078e38ff */
[-C--:B------:R-:W-:Y:S01]  /*15c0*/  IMAD.WIDE R110, R110, R93.reuse, c[0x0][0x168] ;  /* 0x00005a006e6e7625 */ /* 0x080fe200078e025d */
[----:B------:R-:W-:Y:S02]  /*15d0*/  SHF.L.U32 R73, R73, 0x2, RZ ;  /* 0x0000000249497819 */ /* 0x000fe400000006ff */
[----:B------:R-:W-:Y:S01]  /*15e0*/  ISETP.GE.U32.AND P0, PT, R19, 0x30, PT ;  /* 0x000000301300780c */ /* 0x000fe20003f06070 */
[----:B------:R-:W-:Y:S01]  /*15f0*/  IMAD.WIDE R108, R108, R93, c[0x0][0x168] ;  /* 0x00005a006c6c7625 */ /* 0x000fe200078e025d */
[-C--:B------:R-:W-:Y:S01]  /*1600*/  LEA R7, R7, R19.reuse, 0x7 ;  /* 0x0000001307077211 */ /* 0x080fe200078e38ff */
[----:B------:R1:W-:Y:S01]  /*1610*/  LDGSTS.E.BYPASS.128 [R73], [R122.64] ;  /* 0x000000007a497fae */ /* 0x0003e2000b901c44 */
[----:B------:R-:W-:Y:S01]  /*1620*/  LEA R8, R8, R19, 0x7 ;  /* 0x0000001308087211 */ /* 0x000fe200078e38ff */
[----:B------:R-:W-:Y:S01]  /*1630*/  IMAD.WIDE R106, R106, R93, c[0x0][0x168] ;  /* 0x00005a006a6a7625 */ /* 0x000fe200078e025d */
[----:B------:R-:W-:-:S02]  /*1640*/  LEA R9, R9, R19, 0x7 ;  /* 0x0000001309097211 */ /* 0x000fc400078e38ff */
[----:B------:R-:W-:Y:S01]  /*1650*/  LEA R10, R10, R19, 0x7 ;  /* 0x000000130a0a7211 */ /* 0x000fe200078e38ff */
[----:B------:R-:W-:Y:S01]  /*1660*/  IMAD.WIDE R104, R104, R93, c[0x0][0x168] ;  /* 0x00005a0068687625 */ /* 0x000fe200078e025d */
[-C--:B------:R-:W-:Y:S02]  /*1670*/  LEA R11, R11, R19.reuse, 0x7 ;  /* 0x000000130b0b7211 */ /* 0x080fe400078e38ff */
[----:B------:R-:W-:Y:S01]  /*1680*/  LEA R12, R12, R19, 0x7 ;  /* 0x000000130c0c7211 */ /* 0x000fe200078e38ff */
[----:B------:R-:W-:Y:S01]  /*1690*/  IMAD.WIDE R102, R102, R93, c[0x0][0x168] ;  /* 0x00005a0066667625 */ /* 0x000fe200078e025d */
[-C--:B------:R-:W-:Y:S02]  /*16a0*/  LEA R13, R13, R19.reuse, 0x7 ;  /* 0x000000130d0d7211 */ /* 0x080fe400078e38ff */
[----:B------:R-:W-:Y:S01]  /*16b0*/  LEA R16, R16, R19, 0x7 ;  /* 0x0000001310107211 */ /* 0x000fe200078e38ff */
[----:B------:R-:W-:Y:S01]  /*16c0*/  IMAD.WIDE R100, R100, R93, c[0x0][0x168] ;  /* 0x00005a0064647625 */ /* 0x000fe200078e025d */
[----:B------:R-:W-:-:S02]  /*16d0*/  LEA R17, R17, R19, 0x7 ;  /* 0x0000001311117211 */ /* 0x000fc400078e38ff */
[----:B------:R-:W-:Y:S01]  /*16e0*/  LEA R21, R18, R19, 0x7 ;  /* 0x0000001312157211 */ /* 0x000fe200078e38ff */
[----:B------:R-:W-:Y:S01]  /*16f0*/  IMAD.WIDE R98, R98, R93, c[0x0][0x168] ;  /* 0x00005a0062627625 */ /* 0x000fe200078e025d */
[----:B------:R-:W-:Y:S02]  /*1700*/  LEA R23, R3, R19, 0x7 ;  /* 0x0000001303177211 */ /* 0x000fe400078e38ff */
[----:B------:R-:W-:Y:S01]  /*1710*/  SHF.L.U32 R72, R2, 0x2, RZ ;  /* 0x0000000202487819 */ /* 0x000fe200000006ff */
[-C--:B------:R-:W-:Y:S01]  /*1720*/  IMAD.WIDE R96, R96, R93.reuse, c[0x0][0x168] ;  /* 0x00005a0060607625 */ /* 0x080fe200078e025d */
[----:B------:R-:W-:Y:S02]  /*1730*/  SHF.L.U32 R19, R4, 0x2, RZ ;  /* 0x0000000204137819 */ /* 0x000fe400000006ff */
[----:B------:R-:W-:Y:S01]  /*1740*/  SHF.L.U32 R18, R5, 0x2, RZ ;  /* 0x0000000205127819 */ /* 0x000fe200000006ff */
[----:B------:R1:W-:Y:S01]  /*1750*/  LDGSTS.E.BYPASS.128 [R72], [R120.64] ;  /* 0x0000000078487fae */ /* 0x0003e2000b901c44 */
[----:B------:R-:W-:Y:S01]  /*1760*/  SHF.L.U32 R2, R6, 0x2, RZ ;  /* 0x0000000206027819 */ /* 0x000fe200000006ff */
[-C--:B------:R-:W-:Y:S01]  /*1770*/  IMAD.WIDE R90, R20, R93.reuse, c[0x0][0x170] ;  /* 0x00005c00145a7625 */ /* 0x080fe200078e025d */
        /* <DEDUP_REMOVED lines=22> */
[----:B------:R-:W-:Y:S01]  /*18e0*/  SHF.R.U32.HI R17, RZ, 0x3, R15 ;  /* 0x00000003ff117819 */ /* 0x000fe2000001160f */
[-C--:B------:R-:W-:Y:S01]  /*18f0*/  IMAD.WIDE R78, R34, R93.reuse, c[0x0][0x170] ;  /* 0x00005c00224e7625 */ /* 0x080fe200078e025d */
[----:B------:R-:W-:Y:S01]  /*1900*/  MOV R16, 0x3 ;  /* 0x0000000300107802 */ /* 0x000fe20000000f00 */
[----:B------:R1:W-:Y:S01]  /*1910*/  LDGSTS.E.BYPASS.128 [R6], [R106.64] ;  /* 0x000000006a067fae */ /* 0x0003e2000b901c44 */
[----:B------:R-:W-:Y:S01]  /*1920*/  SGXT.U32 R17, R17, 0x4 ;  /* 0x000000041111781a */ /* 0x000fe20000000000 */
[----:B------:R-:W-:Y:S01]  /*1930*/  IMAD.WIDE R76, R36, R93, c[0x0][0x170] ;  /* 0x00005c00244c7625 */ /* 0x000fe200078e025d */
[----:B------:R-:W-:Y:S01]  /*1940*/  CS2R R20, SRZ ;  /* 0x0000000000147805 */ /* 0x000fe2000001ff00 */
[----:B------:R1:W-:Y:S01]  /*1950*/  LDGSTS.E.BYPASS.128 [R7], [R104.64] ;  /* 0x0000000068077fae */ /* 0x0003e2000b901c44 */
[----:B------:R-:W-:Y:S01]  /*1960*/  LOP3.LUT R14, R14, R17, RZ, 0xfc, !PT ;  /* 0x000000110e0e7212 */ /* 0x000fe200078efcff */
[-C--:B------:R-:W-:Y:S01]  /*1970*/  IMAD.WIDE R94, R94, R93.reuse, c[0x0][0x168] ;  /* 0x00005a005e5e7625 */ /* 0x080fe200078e025d */
[----:B------:R-:W-:Y:S01]  /*1980*/  SHF.L.U32 R17, R15, 0x6, RZ ;  /* 0x000000060f117819 */ /* 0x000fe200000006ff */
[----:B------:R1:W-:Y:S01]  /*1990*/  LDGSTS.E.BYPASS.128 [R8], [R102.64] ;  /* 0x0000000066087fae */ /* 0x0003e2000b901c44 */
[----:B------:R-:W-:Y:S01]  /*19a0*/  CS2R R22, SRZ ;  /* 0x0000000000167805 */ /* 0x000fe2000001ff00 */
[----:B------:R-:W-:Y:S01]  /*19b0*/  IMAD.WIDE R92, R37, R93, c[0x0][0x168] ;  /* 0x00005a00255c7625 */ /* 0x000fe200078e025d */
[----:B------:R-:W-:Y:S01]  /*19c0*/  LOP3.LUT R17, R17, 0x7e00, RZ, 0xc0, !PT ;  /* 0x00007e0011117812 */ /* 0x000fe200078ec0ff */
[----:B------:R1:W-:Y:S01]  /*19d0*/  LDGSTS.E.BYPASS.128 [R9], [R100.64] ;  /* 0x0000000064097fae */ /* 0x0003e2000b901c44 */
[----:B------:R-:W-:-:S03]  /*19e0*/  LOP3.LUT R15, R24, 0x1c, RZ, 0xc0, !PT ;  /* 0x0000001c180f7812 */ /* 0x000fc600078ec0ff */
[----:B------:R1:W-:Y:S04]  /*19f0*/  LDGSTS.E.BYPASS.128 [R10], [R98.64] ;  /* 0x00000000620a7fae */ /* 0x0003e8000b901c44 */
[----:B------:R1:W-:Y:S04]  /*1a00*/  LDGSTS.E.BYPASS.128 [R11], [R96.64] ;  /* 0x00000000600b7fae */ /* 0x0003e8000b901c44 */
[----:B------:R1:W-:Y:S04]  /*1a10*/  LDGSTS.E.BYPASS.128 [R12], [R94.64] ;  /* 0x000000005e0c7fae */ /* 0x0003e8000b901c44 */
[----:B------:R1:W-:Y:S04]  /*1a20*/  LDGSTS.E.BYPASS.128 [R13], [R92.64] ;  /* 0x000000005c0d7fae */ /* 0x0003e8000b901c44 */
[----:B------:R-:W0:Y:S04]  /*1a30*/  LDGDEPBAR ;  /* 0x00000000000079af */ /* 0x000e280000000000 */
[----:B------:R1:W-:Y:S04]  /*1a40*/  LDGSTS.E.BYPASS.128 [R73+0x20000], [R90.64] ;  /* 0x200000005a497fae */ /* 0x0003e8000b901c44 */
[----:B------:R1:W-:Y:S04]  /*1a50*/  LDGSTS.E.BYPASS.128 [R72+0x20000], [R88.64] ;  /* 0x2000000058487fae */ /* 0x0003e8000b901c44 */
[----:B------:R1:W-:Y:S04]  /*1a60*/  LDGSTS.E.BYPASS.128 [R19+0x20000], [R86.64] ;  /* 0x2000000056137fae */ /* 0x0003e8000b901c44 */
[----:B------:R1:W-:Y:S04]  /*1a70*/  LDGSTS.E.BYPASS.128 [R18+0x20000], [R84.64] ;  /* 0x2000000054127fae */ /* 0x0003e8000b901c44 */
[----:B------:R1:W-:Y:S04]  /*1a80*/  LDGSTS.E.BYPASS.128 [R2+0x20000], [R82.64] ;  /* 0x2000000052027fae */ /* 0x0003e8000b901c44 */
[----:B------:R1:W-:Y:S04]  /*1a90*/  LDGSTS.E.BYPASS.128 [R3+0x20000], [R80.64] ;  /* 0x2000000050037fae */ /* 0x0003e8000b901c44 */
[----:B------:R1:W-:Y:S04]  /*1aa0*/  LDGSTS.E.BYPASS.128 [R4+0x20000], [R78.64] ;  /* 0x200000004e047fae */ /* 0x0003e8000b901c44 */
[----:B------:R1:W-:Y:S04]  /*1ab0*/  LDGSTS.E.BYPASS.128 [R5+0x20000], [R76.64] ;  /* 0x200000004c057fae */ /* 0x0003e8000b901c44 */
[----:B------:R-:W0:Y:S04]  /*1ac0*/  LDGDEPBAR ;  /* 0x00000000000079af */ /* 0x000e280000000000 */
[----:B------:R-:W-:Y:S06]  /*1ad0*/  BAR.SYNC 0x0 ;  /* 0x0000000000007b1d */ /* 0x000fec0000000000 */
[----:B------:R-:W-:Y:S01]  /*1ae0*/  @!PT LDS RZ, [RZ] ;  /* 0x00000000fffff984 */ /* 0x000fe20000000800 */
[----:B------:R-:W-:Y:S01]  /*1af0*/  @!PT LDS RZ, [RZ] ;  /* 0x00000000fffff984 */ /* 0x000fe20000000800 */
[----:B------:R-:W-:Y:S01]  /*1b00*/  @!PT LDS RZ, [RZ] ;  /* 0x00000000fffff984 */ /* 0x000fe20000000800 */
[----:B------:R1:W-:Y:S04]  /*1b10*/  LDGSTS.E.BYPASS.128 [R73+0x8000], [R122.64+0x200], !P0 ;  /* 0x080002007a497fae */ /* 0x0003e8000c101c44 */
        /* <DEDUP_REMOVED lines=15> */
[----:B------:R-:W0:Y:S04]  /*1c10*/  LDGDEPBAR ;  /* 0x00000000000079af */ /* 0x000e280000000000 */
        /* <DEDUP_REMOVED lines=9> */
[----:B------:R-:W-:Y:S06]  /*1cb0*/  BAR.SYNC 0x0 ;  /* 0x0000000000007b1d */ /* 0x000fec0000000000 */
[----:B------:R-:W-:Y:S01]  /*1cc0*/  @!PT LDS RZ, [RZ] ;  /* 0x00000000fffff984 */ /* 0x000fe20000000800 */
[----:B------:R-:W-:Y:S01]  /*1cd0*/  @!PT LDS RZ, [RZ] ;  /* 0x00000000fffff984 */ /* 0x000fe20000000800 */
[----:B------:R-:W-:Y:S01]  /*1ce0*/  @!PT LDS RZ, [RZ] ;  /* 0x00000000fffff984 */ /* 0x000fe20000000800 */
[----:B------:R1:W-:Y:S04]  /*1cf0*/  LDGSTS.E.BYPASS.128 [R73+0x10000], [R122.64+0x400], !PT ;  /* 0x100004007a497fae */ /* 0x0003e8000f901c44 */
        /* <DEDUP_REMOVED lines=15> */
[----:B------:R-:W0:Y:S04]  /*1df0*/  LDGDEPBAR ;  /* 0x00000000000079af */ /* 0x000e280000000000 */
        /* <DEDUP_REMOVED lines=37> */
[----:B------:R1:W-:Y:S01]  /*2050*/  LDGSTS.E.BYPASS.128 [R5+0x2c000], [R76.64+0x600], !PT ;  /* 0x2c0006004c057fae */ /* 0x0003e2000f901c44 */
[----:B------:R-:W-:-:S02]  /*2060*/  UMOV UR4, URZ ;  /* 0x0000003f00047c82 */ /* 0x000fc40008000000 */
[----:B------:R-:W-:Y:S01]  /*2070*/  UMOV UR5, URZ ;  /* 0x0000003f00057c82 */ /* 0x000fe20008000000 */
[----:B------:R-:W0:Y:S01]  /*2080*/  LDGDEPBAR ;  /* 0x00000000000079af */ /* 0x000e220000000000 */
[----:B------:R-:W-:-:S04]  /*2090*/  DEPBAR.LE SB0, 0x6 ;  /* 0x000081800000791a */ /* 0x000fc80000000000 */
[----:B-1----:R-:W-:Y:S06]  /*20a0*/  BAR.SYNC 0x0 ;  /* 0x0000000000007b1d */ /* 0x002fec0000000000 */
.L_x_1:
[----:B------:R-:W-:Y:S01]  /*20b0*/  LEA R74, R15, UR8, 0x9 ;  /* 0x000000080f4a7c11 */ /* 0x000fe2000f8e48ff */
[----:B------:R-:W-:Y:S01]  /*20c0*/  LDS.128 R36, [R17.X4+UR4+0x200] ;  /* 0x0002000411247984 */ /* 0x000fe20008004c00 */
[----:B------:R-:W-:Y:S01]  /*20d0*/  IADD3 R16, R16, 0x1, RZ ;  /* 0x0000000110107810 */ /* 0x000fe20007ffe0ff */
[----:B------:R-:W-:Y:S02]  /*20e0*/  ULDC.64 UR10, c[0x0][0x118] ;  /* 0x00004600000a7ab9 */ /* 0x000fe40000000a00 */
[----:B------:R-:W1:Y:S01]  /*20f0*/  LDS.128 R60, [R74] ;  /* 0x000000004a3c7984 */ /* 0x000e620000000c00 */
[C---:B------:R-:W-:Y:S01]  /*2100*/  ISETP.GE.AND P0, PT, R16.reuse, 0x4, PT ;  /* 0x000000041000780c */ /* 0x040fe20003f06270 */
[----:B------:R-:W-:Y:S02]  /*2110*/  UIADD3 UR5, UR5, 0x1, URZ ;  /* 0x0000000105057890 */ /* 0x000fe4000fffe03f */
[----:B------:R-:W2:Y:S01]  /*2120*/  LDS.128 R32, [R17.X4+UR4+0x400] ;  /* 0x0004000411207984 */ /* 0x000ea20008004c00 */
[----:B------:R-:W-:Y:S01]  /*2130*/  SEL R16, R16, RZ, !P0 ;  /* 0x000000ff10107207 */ /* 0x000fe20004000000 */
[----:B------:R-:W-:-:S02]  /*2140*/  UISETP.GE.AND UP1, UPT, UR5, 0x4, UPT ;  /* 0x000000040500788c */ /* 0x000fc4000bf26270 */
[----:B------:R-:W3:Y:S02]  /*2150*/  LDS.128 R28, [R17.X4+UR4+0x600] ;  /* 0x00060004111c7984 */ /* 0x000ee40008004c00 */
[----:B------:R-:W-:Y:S02]  /*2160*/  USEL UR5, UR5, URZ, !UP1 ;  /* 0x0000003f05057287 */ /* 0x000fe4000c800000 */
[----:B------:R-:W4:Y:S02]  /*2170*/  LDS.128 R40, [R17.X4+UR4] ;  /* 0x0000000411287984 */ /* 0x000f240008004c00 */
[----:B------:R-:W-:Y:S02]  /*2180*/  ULEA UR8, UR5, 0x20000, 0xe ;  /* 0x0002000005087891 */ /* 0x000fe4000f8e703f */
[----:B------:R-:W5:Y:S04]  /*2190*/  LDS.128 R64, [R74+0x200] ;  /* 0x000200004a407984 */ /* 0x000f680000000c00 */
[----:B------:R-:W5:Y:S04]  /*21a0*/  LDS.128 R56, [R74+0x400] ;  /* 0x000400004a387984 */ /* 0x000f680000000c00 */
[----:B------:R-:W5:Y:S01]  /*21b0*/  LDS.128 R24, [R74+0x600] ;  /* 0x000600004a187984 */ /* 0x000f620000000c00 */
[-C--:B-1----:R-:W-:Y:S01]  /*21c0*/  FFMA R48, R36, R60.reuse, R48 ;  /* 0x0000003c24307223 */ /* 0x082fe20000000030 */
[----:B--2---:R-:W-:-:S03]  /*21d0*/  FFMA R44, R32, R60, R44 ;  /* 0x0000003c202c7223 */ /* 0x004fc6000000002c */
[-C--:B------:R-:W-:Y:S01]  /*21e0*/  FFMA R69, R37, R61.reuse, R48 ;  /* 0x0000003d25457223 */ /* 0x080fe20000000030 */
[-C--:B---3--:R-:W-:Y:S01]  /*21f0*/  FFMA R20, R28, R60.reuse, R20 ;  /* 0x0000003c1c147223 */ /* 0x088fe20000000014 */
[-C--:B------:R-:W-:Y:S01]  /*2200*/  FFMA R71, R33, R61.reuse, R44 ;  /* 0x0000003d21477223 */ /* 0x080fe2000000002c */
[----:B----4-:R-:W-:Y:S02]  /*2210*/  FFMA R52, R40, R60, R52 ;  /* 0x0000003c28347223 */ /* 0x010fe40000000034 */
[-C--:B------:R-:W-:Y:S01]  /*2220*/  FFMA R125, R29, R61.reuse, R20 ;  /* 0x0000003d1d7d7223 */ /* 0x080fe20000000014 */
[----:B------:R-:W-:Y:S01]  /*2230*/  FFMA R60, R34, R62, R71 ;  /* 0x0000003e223c7223 */ /* 0x000fe20000000047 */
[-C--:B-----5:R-:W-:Y:S01]  /*2240*/  FFMA R20, R40, R64.reuse, R53 ;  /* 0x0000004028147223 */ /* 0x0a0fe20000000035 */
[-C--:B------:R-:W-:Y:S01]  /*2250*/  FFMA R44, R36, R64.reuse, R49 ;  /* 0x00000040242c7223 */ /* 0x080fe20000000031 */
[-C--:B------:R-:W-:Y:S01]  /*2260*/  FFMA R48, R32, R64.reuse, R45 ;  /* 0x0000004020307223 */ /* 0x080fe2000000002d */
[C---:B------:R-:W-:Y:S01]  /*2270*/  FFMA R75, R41.reuse, R61, R52 ;  /* 0x0000003d294b7223 */ /* 0x040fe20000000034 */
[----:B------:R-:W-:Y:S01]  /*2280*/  FFMA R64, R28, R64, R21 ;  /* 0x000000401c407223 */ /* 0x000fe20000000015 */
[-C--:B------:R-:W-:Y:S01]  /*2290*/  FFMA R21, R41, R65.reuse, R20 ;  /* 0x0000004129157223 */ /* 0x080fe20000000014 */
[-C--:B------:R-:W-:Y:S01]  /*22a0*/  FFMA R45, R37, R65.reuse, R44 ;  /* 0x00000041252d7223 */ /* 0x080fe2000000002c */
[-C--:B------:R-:W-:Y:S01]  /*22b0*/  FFMA R49, R33, R65.reuse, R48 ;  /* 0x0000004121317223 */ /* 0x080fe20000000030 */
[-C--:B------:R-:W-:Y:S01]  /*22c0*/  FFMA R50, R36, R56.reuse, R50 ;  /* 0x0000003824327223 */ /* 0x080fe20000000032 */
[-C--:B------:R-:W-:Y:S01]  /*22d0*/  FFMA R46, R32, R56.reuse, R46 ;  /* 0x00000038202e7223 */ /* 0x080fe2000000002e */
[-C--:B------:R-:W-:Y:S01]  /*22e0*/  FFMA R54, R40, R56.reuse, R54 ;  /* 0x0000003828367223 */ /* 0x080fe20000000036 */
[----:B------:R-:W-:Y:S01]  /*22f0*/  FFMA R22, R28, R56, R22 ;  /* 0x000000381c167223 */ /* 0x000fe20000000016 */
[-C--:B------:R-:W-:Y:S01]  /*2300*/  FFMA R75, R42, R62.reuse, R75 ;  /* 0x0000003e2a4b7223 */ /* 0x080fe2000000004b */
[-C--:B------:R-:W-:Y:S01]  /*2310*/  FFMA R61, R38, R62.reuse, R69 ;  /* 0x0000003e263d7223 */ /* 0x080fe20000000045 */
[----:B------:R-:W-:Y:S01]  /*2320*/  FFMA R53, R29, R65, R64 ;  /* 0x000000411d357223 */ /* 0x000fe20000000040 */
[----:B------:R-:W-:Y:S01]  /*2330*/  FFMA R62, R30, R62, R125 ;  /* 0x0000003e1e3e7223 */ /* 0x000fe2000000007d */
[-C--:B------:R-:W-:Y:S01]  /*2340*/  FFMA R124, R42, R66.reuse, R21 ;  /* 0x000000422a7c7223 */ /* 0x080fe20000000015 */
[-C--:B------:R-:W-:Y:S01]  /*2350*/  FFMA R65, R38, R66.reuse, R45 ;  /* 0x0000004226417223 */ /* 0x080fe2000000002d */
[----:B------:R-:W-:Y:S01]  /*2360*/  FFMA R64, R34, R66, R49 ;  /* 0x0000004222407223 */ /* 0x000fe20000000031 */
[-C--:B------:R-:W-:Y:S01]  /*2370*/  FFMA R21, R37, R57.reuse, R50 ;  /* 0x0000003925157223 */ /* 0x080fe20000000032 */
        /* <DEDUP_REMOVED lines=10> */
[C---:B------:R-:W-:Y:S01]  /*2420*/  FFMA R58, R30.reuse, R58, R49 ;  /* 0x0000003a1e3a7223 */ /* 0x040fe20000000031 */
[-C--:B------:R-:W-:Y:S01]  /*2430*/  FFMA R41, R41, R25.reuse, R40 ;  /* 0x0000001929297223 */ /* 0x080fe20000000028 */
[-C--:B------:R-:W-:Y:S01]  /*2440*/  FFMA R37, R37, R25.reuse, R36 ;  /* 0x0000001925257223 */ /* 0x080fe20000000024 */
[-C--:B------:R-:W-:Y:S01]  /*2450*/  FFMA R33, R33, R25.reuse, R32 ;  /* 0x0000001921217223 */ /* 0x080fe20000000020 */
[----:B------:R-:W-:Y:S01]  /*2460*/  FFMA R66, R30, R66, R53 ;  /* 0x000000421e427223 */ /* 0x000fe20000000035 */
[----:B------:R-:W-:Y:S01]  /*2470*/  FFMA R25, R29, R25, R24 ;  /* 0x000000191d197223 */ /* 0x000fe20000000018 */
[----:B------:R-:W-:Y:S01]  /*2480*/  LDS.128 R68, [R17.X4+UR4+0x10] ;  /* 0x0000100411447984 */ /* 0x000fe20008004c00 */
[-C--:B------:R-:W-:Y:S01]  /*2490*/  FFMA R42, R42, R26.reuse, R41 ;  /* 0x0000001a2a2a7223 */ /* 0x080fe20000000029 */
[-C--:B------:R-:W-:Y:S01]  /*24a0*/  FFMA R38, R38, R26.reuse, R37 ;  /* 0x0000001a26267223 */ /* 0x080fe20000000025 */
[-C--:B------:R-:W-:Y:S01]  /*24b0*/  FFMA R34, R34, R26.reuse, R33 ;  /* 0x0000001a22227223 */ /* 0x080fe20000000021 */
[----:B------:R-:W1:Y:S01]  /*24c0*/  LDS.128 R44, [R74+0x210] ;  /* 0x000210004a2c7984 */ /* 0x000e620000000c00 */
[----:B------:R-:W-:Y:S01]  /*24d0*/  FFMA R26, R30, R26, R25 ;  /* 0x0000001a1e1a7223 */ /* 0x000fe20000000019 */
[-C--:B------:R-:W-:Y:S01]  /*24e0*/  FFMA R30, R39, R67.reuse, R65 ;  /* 0x00000043271e7223 */ /* 0x080fe20000000041 */
[-C--:B------:R-:W-:Y:S01]  /*24f0*/  FFMA R29, R35, R67.reuse, R64 ;  /* 0x00000043231d7223 */ /* 0x080fe20000000040 */
[----:B------:R-:W2:Y:S01]  /*2500*/  LDS.128 R48, [R74+0x610] ;  /* 0x000610004a307984 */ /* 0x000ea20000000c00 */
[-C--:B------:R-:W-:Y:S01]  /*2510*/  FFMA R124, R43, R67.reuse, R124 ;  /* 0x000000432b7c7223 */ /* 0x080fe2000000007c */
[----:B------:R-:W-:Y:S01]  /*2520*/  FFMA R28, R31, R67, R66 ;  /* 0x000000431f1c7223 */ /* 0x000fe20000000042 */
[-C--:B------:R-:W-:Y:S01]  /*2530*/  FFMA R36, R39, R59.reuse, R57 ;  /* 0x0000003b27247223 */ /* 0x080fe20000000039 */
[----:B------:R-:W3:Y:S01]  /*2540*/  LDS.128 R20, [R74+0x10] ;  /* 0x000010004a147984 */ /* 0x000ee20000000c00 */
[-C--:B------:R-:W-:Y:S01]  /*2550*/  FFMA R33, R35, R59.reuse, R56 ;  /* 0x0000003b23217223 */ /* 0x080fe20000000038 */
[-C--:B------:R-:W-:Y:S01]  /*2560*/  FFMA R125, R43, R59.reuse, R125 ;  /* 0x0000003b2b7d7223 */ /* 0x080fe2000000007d */
[----:B------:R-:W-:Y:S01]  /*2570*/  FFMA R32, R31, R59, R58 ;  /* 0x0000003b1f207223 */ /* 0x000fe2000000003a */
[----:B------:R-:W4:Y:S01]  /*2580*/  LDS.128 R52, [R74+0x410] ;  /* 0x000410004a347984 */ /* 0x000f220000000c00 */
[-C--:B------:R-:W-:Y:S01]  /*2590*/  FFMA R75, R43, R63.reuse, R75 ;  /* 0x0000003f2b4b7223 */ /* 0x080fe2000000004b */
[-C--:B------:R-:W-:Y:S01]  /*25a0*/  FFMA R61, R39, R63.reuse, R61 ;  /* 0x0000003f273d7223 */ /* 0x080fe2000000003d */
[----:B------:R-:W-:Y:S01]  /*25b0*/  FFMA R62, R31, R63, R62 ;  /* 0x0000003f1f3e7223 */ /* 0x000fe2000000003e */
[----:B------:R-:W5:Y:S01]  /*25c0*/  LDS.128 R64, [R17.X4+UR4+0x210] ;  /* 0x0002100411407984 */ /* 0x000f620008004c00 */
[-C--:B------:R-:W-:Y:S01]  /*25d0*/  FFMA R43, R43, R27.reuse, R42 ;  /* 0x0000001b2b2b7223 */ /* 0x080fe2000000002a */
[-C--:B------:R-:W-:Y:S01]  /*25e0*/  FFMA R39, R39, R27.reuse, R38 ;  /* 0x0000001b27277223 */ /* 0x080fe20000000026 */
[-C--:B------:R-:W-:Y:S01]  /*25f0*/  FFMA R34, R35, R27.reuse, R34 ;  /* 0x0000001b23227223 */ /* 0x080fe20000000022 */
[----:B------:R-:W5:Y:S01]  /*2600*/  LDS.128 R56, [R17.X4+UR4+0x410] ;  /* 0x0004100411387984 */ /* 0x000f620008004c00 */
[----:B------:R-:W-:Y:S01]  /*2610*/  FFMA R31, R31, R27, R26 ;  /* 0x0000001b1f1f7223 */ /* 0x000fe2000000001a */
[----:B------:R-:W-:-:S02]  /*2620*/  FFMA R60, R35, R63, R60 ;  /* 0x0000003f233c7223 */ /* 0x000fc4000000003c */
[----:B------:R-:W5:Y:S01]  /*2630*/  LDS.128 R24, [R17.X4+UR4+0x610] ;  /* 0x0006100411187984 */ /* 0x000f620008004c00 */
[C---:B-1----:R-:W-:Y:S01]  /*2640*/  FFMA R124, R68.reuse, R44, R124 ;  /* 0x0000002c447c7223 */ /* 0x042fe2000000007c */
[----:B--2---:R-:W-:-:S03]  /*2650*/  FFMA R40, R68, R48, R43 ;  /* 0x0000003044287223 */ /* 0x004fc6000000002b */
[C---:B------:R-:W-:Y:S01]  /*2660*/  FFMA R41, R69.reuse, R45, R124 ;  /* 0x0000002d45297223 */ /* 0x040fe2000000007c */
[C---:B---3--:R-:W-:Y:S01]  /*2670*/  FFMA R38, R68.reuse, R20, R75 ;  /* 0x0000001444267223 */ /* 0x048fe2000000004b */
[C---:B------:R-:W-:Y:S01]  /*2680*/  FFMA R35, R69.reuse, R49, R40 ;  /* 0x0000003145237223 */ /* 0x040fe20000000028 */
[----:B----4-:R-:W-:Y:S02]  /*2690*/  FFMA R68, R68, R52, R125 ;  /* 0x0000003444447223 */ /* 0x010fe4000000007d */
[C---:B------:R-:W-:Y:S02]  /*26a0*/  FFMA R75, R69.reuse, R21, R38 ;  /* 0x00000015454b7223 */ /* 0x040fe40000000026 */
[----:B------:R-:W-:Y:S01]  /*26b0*/  FFMA R37, R69, R53, R68 ;  /* 0x0000003545257223 */ /* 0x000fe20000000044 */
[C---:B-----5:R-:W-:Y:S01]  /*26c0*/  FFMA R38, R64.reuse, R20, R61 ;  /* 0x0000001440267223 */ /* 0x060fe2000000003d */
[C---:B------:R-:W-:Y:S01]  /*26d0*/  FFMA R30, R64.reuse, R44, R30 ;  /* 0x0000002c401e7223 */ /* 0x040fe2000000001e */
[C---:B------:R-:W-:Y:S01]  /*26e0*/  FFMA R36, R64.reuse, R52, R36 ;  /* 0x0000003440247223 */ /* 0x040fe20000000024 */
[----:B------:R-:W-:Y:S01]  /*26f0*/  FFMA R64, R64, R48, R39 ;  /* 0x0000003040407223 */ /* 0x000fe20000000027 */
[C---:B------:R-:W-:Y:S01]  /*2700*/  FFMA R69, R70.reuse, R46, R41 ;  /* 0x0000002e46457223 */ /* 0x040fe20000000029 */
        /* <DEDUP_REMOVED lines=21> */
[----:B------:R-:W-:Y:S01]  /*2860*/  FFMA R32, R24, R52, R32 ;  /* 0x0000003418207223 */ /* 0x000fe20000000020 */
[C---:B------:R-:W-:Y:S01]  /*2870*/  FFMA R124, R58.reuse, R22, R37 ;  /* 0x000000163a7c7223 */ /* 0x040fe20000000025 */
[C---:B------:R-:W-:Y:S01]  /*2880*/  FFMA R56, R58.reuse, R46, R35 ;  /* 0x0000002e3a387223 */ /* 0x040fe20000000023 */
[C---:B------:R-:W-:Y:S01]  /*2890*/  FFMA R57, R58.reuse, R54, R33 ;  /* 0x000000363a397223 */ /* 0x040fe20000000021 */
[----:B------:R-:W-:Y:S01]  /*28a0*/  FFMA R58, R58, R50, R29 ;  /* 0x000000323a3a7223 */ /* 0x000fe2000000001d */
[----:B------:R-:W-:Y:S01]  /*28b0*/  FFMA R24, R24, R48, R31 ;  /* 0x0000003018187223 */ /* 0x000fe2000000001f */
[C---:B------:R-:W-:Y:S01]  /*28c0*/  FFMA R21, R25.reuse, R21, R62 ;  /* 0x0000001519157223 */ /* 0x040fe2000000003e */
[C---:B------:R-:W-:Y:S01]  /*28d0*/  FFMA R45, R25.reuse, R45, R28 ;  /* 0x0000002d192d7223 */ /* 0x040fe2000000001c */
[C---:B------:R-:W-:Y:S01]  /*28e0*/  FFMA R53, R25.reuse, R53, R32 ;  /* 0x0000003519357223 */ /* 0x040fe20000000020 */
[----:B------:R-:W-:Y:S01]  /*28f0*/  LDS.128 R60, [R17.X4+UR4+0x20] ;  /* 0x00002004113c7984 */ /* 0x000fe20008004c00 */
[----:B------:R-:W-:Y:S01]  /*2900*/  FFMA R25, R25, R49, R24 ;  /* 0x0000003119197223 */ /* 0x000fe20000000018 */
[C---:B------:R-:W-:Y:S01]  /*2910*/  FFMA R22, R26.reuse, R22, R21 ;  /* 0x000000161a167223 */ /* 0x040fe20000000015 */
[C---:B------:R-:W-:Y:S01]  /*2920*/  FFMA R24, R26.reuse, R46, R45 ;  /* 0x0000002e1a187223 */ /* 0x040fe2000000002d */
[----:B------:R-:W1:Y:S01]  /*2930*/  LDS.128 R40, [R74+0x220] ;  /* 0x000220004a287984 */ /* 0x000e620000000c00 */
[C---:B------:R-:W-:Y:S01]  /*2940*/  FFMA R20, R67.reuse, R51, R66 ;  /* 0x0000003343147223 */ /* 0x040fe20000000042 */
[C---:B------:R-:W-:Y:S01]  /*2950*/  FFMA R21, R67.reuse, R55, R64 ;  /* 0x0000003743157223 */ /* 0x040fe20000000040 */
[C---:B------:R-:W-:Y:S01]  /*2960*/  FFMA R46, R67.reuse, R47, R65 ;  /* 0x0000002f432e7223 */ /* 0x040fe20000000041 */
[----:B------:R-:W2:Y:S01]  /*2970*/  LDS.128 R36, [R74+0x420] ;  /* 0x000420004a247984 */ /* 0x000ea20000000c00 */
[----:B------:R-:W-:Y:S01]  /*2980*/  FFMA R125, R67, R23, R125 ;  /* 0x00000017437d7223 */ /* 0x000fe2000000007d */
[C---:B------:R-:W-:Y:S01]  /*2990*/  FFMA R54, R26.reuse, R54, R53 ;  /* 0x000000361a367223 */ /* 0x040fe20000000035 */
[----:B------:R-:W-:Y:S01]  /*29a0*/  FFMA R26, R26, R50, R25 ;  /* 0x000000321a1a7223 */ /* 0x000fe20000000019 */
[----:B------:R-:W3:Y:S01]  /*29b0*/  LDS.128 R28, [R74+0x20] ;  /* 0x000020004a1c7984 */ /* 0x000ee20000000c00 */
[C---:B------:R-:W-:Y:S01]  /*29c0*/  FFMA R44, R59.reuse, R51, R58 ;  /* 0x000000333b2c7223 */ /* 0x040fe2000000003a */
[C---:B------:R-:W-:Y:S01]  /*29d0*/  FFMA R45, R59.reuse, R55, R57 ;  /* 0x000000373b2d7223 */ /* 0x040fe20000000039 */
[C---:B------:R-:W-:Y:S01]  /*29e0*/  FFMA R48, R59.reuse, R47, R56 ;  /* 0x0000002f3b307223 */ /* 0x040fe20000000038 */
[----:B------:R-:W4:Y:S01]  /*29f0*/  LDS.128 R32, [R74+0x620] ;  /* 0x000620004a207984 */ /* 0x000f220000000c00 */
[----:B------:R-:W-:Y:S01]  /*2a00*/  FFMA R124, R59, R23, R124 ;  /* 0x000000173b7c7223 */ /* 0x000fe2000000007c */
[C---:B------:R-:W-:Y:S01]  /*2a10*/  FFMA R69, R71.reuse, R47, R69 ;  /* 0x0000002f47457223 */ /* 0x040fe20000000045 */
[C---:B------:R-:W-:Y:S01]  /*2a20*/  FFMA R68, R71.reuse, R51, R68 ;  /* 0x0000003347447223 */ /* 0x040fe20000000044 */
[----:B------:R-:W5:Y:S01]  /*2a30*/  LDS.128 R64, [R17.X4+UR4+0x220] ;  /* 0x0002200411407984 */ /* 0x000f620008004c00 */
[----:B------:R-:W-:Y:S01]  /*2a40*/  FFMA R70, R71, R55, R70 ;  /* 0x0000003747467223 */ /* 0x000fe20000000046 */
[C---:B------:R-:W-:Y:S01]  /*2a50*/  FFMA R51, R27.reuse, R51, R26 ;  /* 0x000000331b337223 */ /* 0x040fe2000000001a */
[C---:B------:R-:W-:Y:S01]  /*2a60*/  FFMA R55, R27.reuse, R55, R54 ;  /* 0x000000371b377223 */ /* 0x040fe20000000036 */
[----:B------:R-:W5:Y:S01]  /*2a70*/  LDS.128 R56, [R17.X4+UR4+0x420] ;  /* 0x0004200411387984 */ /* 0x000f620008004c00 */
[C---:B------:R-:W-:Y:S01]  /*2a80*/  FFMA R47, R27.reuse, R47, R24 ;  /* 0x0000002f1b2f7223 */ /* 0x040fe20000000018 */
[-C--:B------:R-:W-:Y:S01]  /*2a90*/  FFMA R22, R27, R23.reuse, R22 ;  /* 0x000000171b167223 */ /* 0x080fe20000000016 */
[----:B------:R-:W-:Y:S01]  /*2aa0*/  FFMA R75, R71, R23, R75 ;  /* 0x00000017474b7223 */ /* 0x000fe2000000004b */
[----:B------:R-:W5:Y:S01]  /*2ab0*/  LDS.128 R24, [R17.X4+UR4+0x620] ;  /* 0x0006200411187984 */ /* 0x000f620008004c00 */
[C---:B-1----:R-:W-:Y:S01]  /*2ac0*/  FFMA R52, R60.reuse, R40, R69 ;  /* 0x000000283c347223 */ /* 0x042fe20000000045 */
[----:B--2---:R-:W-:-:S03]  /*2ad0*/  FFMA R70, R60, R36, R70 ;  /* 0x000000243c467223 */ /* 0x004fc60000000046 */
[C---:B------:R-:W-:Y:S01]  /*2ae0*/  FFMA R53, R61.reuse, R41, R52 ;  /* 0x000000293d357223 */ /* 0x040fe20000000034 */
[C---:B---3--:R-:W-:Y:S01]  /*2af0*/  FFMA R50, R60.reuse, R28, R75 ;  /* 0x0000001c3c327223 */ /* 0x048fe2000000004b */
[C---:B------:R-:W-:Y:S01]  /*2b00*/  FFMA R49, R61.reuse, R37, R70 ;  /* 0x000000253d317223 */ /* 0x040fe20000000046 */
[----:B----4-:R-:W-:Y:S02]  /*2b10*/  FFMA R68, R60, R32, R68 ;  /* 0x000000203c447223 */ /* 0x010fe40000000044 */
[C---:B------:R-:W-:Y:S01]  /*2b20*/  FFMA R75, R61.reuse, R29, R50 ;  /* 0x0000001d3d4b7223 */ /* 0x040fe20000000032 */
[----:B------:R-:W-:Y:S01]  /*2b30*/  FFMA R60, R62, R38, R49 ;  /* 0x000000263e3c7223 */ /* 0x000fe20000000031 */
[----:B------:R-:W-:Y:S01]  /*2b40*/  FFMA R23, R61, R33, R68 ;  /* 0x000000213d177223 */ /* 0x000fe20000000044 */
[C---:B-----5:R-:W-:Y:S01]  /*2b50*/  FFMA R50, R64.reuse, R28, R125 ;  /* 0x0000001c40327223 */ /* 0x060fe2000000007d */
        /* <DEDUP_REMOVED lines=34> */
[----:B------:R-:W-:Y:S01]  /*2d80*/  LDS.128 R68, [R17.X4+UR4+0x30] ;  /* 0x0000300411447984 */ /* 0x000fe20008004c00 */
[C---:B------:R-:W-:Y:S01]  /*2d90*/  FFMA R30, R26.reuse, R30, R29 ;  /* 0x0000001e1a1e7223 */ /* 0x040fe2000000001d */
[C---:B------:R-:W-:Y:S01]  /*2da0*/  FFMA R42, R26.reuse, R42, R41 ;  /* 0x0000002a1a2a7223 */ /* 0x040fe20000000029 */
[C---:B------:R-:W-:Y:S01]  /*2db0*/  FFMA R38, R26.reuse, R38, R37 ;  /* 0x000000261a267223 */ /* 0x040fe20000000025 */
[----:B------:R-:W1:Y:S01]  /*2dc0*/  LDS.128 R44, [R74+0x230] ;  /* 0x000230004a2c7984 */ /* 0x000e620000000c00 */
[----:B------:R-:W-:Y:S01]  /*2dd0*/  FFMA R26, R26, R34, R25 ;  /* 0x000000221a1a7223 */ /* 0x000fe20000000019 */
[C---:B------:R-:W-:Y:S01]  /*2de0*/  FFMA R28, R67.reuse, R35, R66 ;  /* 0x00000023431c7223 */ /* 0x040fe20000000042 */
[C---:B------:R-:W-:Y:S01]  /*2df0*/  FFMA R29, R67.reuse, R39, R64 ;  /* 0x00000027431d7223 */ /* 0x040fe20000000040 */
[----:B------:R-:W2:Y:S01]  /*2e00*/  LDS.128 R48, [R74+0x430] ;  /* 0x000430004a307984 */ /* 0x000ea20000000c00 */
[C---:B------:R-:W-:Y:S01]  /*2e10*/  FFMA R34, R67.reuse, R43, R65 ;  /* 0x0000002b43227223 */ /* 0x040fe20000000041 */
[----:B------:R-:W-:Y:S01]  /*2e20*/  FFMA R125, R67, R31, R125 ;  /* 0x0000001f437d7223 */ /* 0x000fe2000000007d */
[C---:B------:R-:W-:Y:S01]  /*2e30*/  FFMA R32, R59.reuse, R35, R58 ;  /* 0x000000233b207223 */ /* 0x040fe2000000003a */
[----:B------:R-:W3:Y:S01]  /*2e40*/  LDS.128 R20, [R74+0x30] ;  /* 0x000030004a147984 */ /* 0x000ee20000000c00 */
[C---:B------:R-:W-:Y:S01]  /*2e50*/  FFMA R33, R59.reuse, R39, R56 ;  /* 0x000000273b217223 */ /* 0x040fe20000000038 */
[C---:B------:R-:W-:Y:S01]  /*2e60*/  FFMA R124, R59.reuse, R43, R124 ;  /* 0x0000002b3b7c7223 */ /* 0x040fe2000000007c */
[----:B------:R-:W-:Y:S01]  /*2e70*/  FFMA R36, R59, R31, R57 ;  /* 0x0000001f3b247223 */ /* 0x000fe20000000039 */
[----:B------:R-:W4:Y:S01]  /*2e80*/  LDS.128 R52, [R74+0x630] ;  /* 0x000630004a347984 */ /* 0x000f220000000c00 */
[C---:B------:R-:W-:Y:S01]  /*2e90*/  FFMA R60, R63.reuse, R39, R60 ;  /* 0x000000273f3c7223 */ /* 0x040fe2000000003c */
[-C--:B------:R-:W-:Y:S01]  /*2ea0*/  FFMA R62, R63, R35.reuse, R62 ;  /* 0x000000233f3e7223 */ /* 0x080fe2000000003e */
[C---:B------:R-:W-:Y:S01]  /*2eb0*/  FFMA R35, R27.reuse, R35, R26 ;  /* 0x000000231b237223 */ /* 0x040fe2000000001a */
[----:B------:R-:W5:Y:S01]  /*2ec0*/  LDS.128 R64, [R17.X4+UR4+0x230] ;  /* 0x0002300411407984 */ /* 0x000f620008004c00 */
[C---:B------:R-:W-:Y:S01]  /*2ed0*/  FFMA R39, R27.reuse, R39, R38 ;  /* 0x000000271b277223 */ /* 0x040fe20000000026 */
[C---:B------:R-:W-:Y:S01]  /*2ee0*/  FFMA R42, R27.reuse, R43, R42 ;  /* 0x0000002b1b2a7223 */ /* 0x040fe2000000002a */
[----:B------:R-:W-:Y:S01]  /*2ef0*/  FFMA R30, R27, R31, R30 ;  /* 0x0000001f1b1e7223 */ /* 0x000fe2000000001e */
[----:B------:R-:W5:Y:S01]  /*2f00*/  LDS.128 R56, [R17.X4+UR4+0x430] ;  /* 0x0004300411387984 */ /* 0x000f620008004c00 */
[C---:B------:R-:W-:Y:S01]  /*2f10*/  FFMA R61, R63.reuse, R43, R61 ;  /* 0x0000002b3f3d7223 */ /* 0x040fe2000000003d */
[----:B------:R-:W-:-:S02]  /*2f20*/  FFMA R75, R63, R31, R75 ;  /* 0x0000001f3f4b7223 */ /* 0x000fc4000000004b */
[----:B------:R-:W5:Y:S01]  /*2f30*/  LDS.128 R24, [R17.X4+UR4+0x630] ;  /* 0x0006300411187984 */ /* 0x000f620008004c00 */
[C---:B-1----:R-:W-:Y:S01]  /*2f40*/  FFMA R40, R68.reuse, R44, R61 ;  /* 0x0000002c44287223 */ /* 0x042fe2000000003d */
[C---:B--2---:R-:W-:Y:S01]  /*2f50*/  FFMA R60, R68.reuse, R48, R60 ;  /* 0x00000030443c7223 */ /* 0x044fe2000000003c */
[C---:B---3--:R-:W-:Y:S02]  /*2f60*/  FFMA R38, R68.reuse, R20, R75 ;  /* 0x0000001444267223 */ /* 0x048fe4000000004b */
[C---:B------:R-:W-:Y:S01]  /*2f70*/  FFMA R75, R69.reuse, R45, R40 ;  /* 0x0000002d454b7223 */ /* 0x040fe20000000028 */
[C---:B------:R-:W-:Y:S01]  /*2f80*/  FFMA R37, R69.reuse, R49, R60 ;  /* 0x0000003145257223 */ /* 0x040fe2000000003c */
[----:B----4-:R-:W-:Y:S01]  /*2f90*/  FFMA R62, R68, R52, R62 ;  /* 0x00000034443e7223 */ /* 0x010fe2000000003e */
[C---:B------:R-:W-:Y:S01]  /*2fa0*/  FFMA R41, R69.reuse, R21, R38 ;  /* 0x0000001545297223 */ /* 0x040fe20000000026 */
        /* <DEDUP_REMOVED lines=38> */
[----:B------:R-:W-:Y:S01]  /*3210*/  FFMA R25, R25, R53, R24 ;  /* 0x0000003519197223 */ /* 0x000fe20000000018 */
[----:B------:R-:W1:Y:S01]  /*3220*/  LDS.128 R40, [R74+0x240] ;  /* 0x000240004a287984 */ /* 0x000e620000000c00 */
[C---:B------:R-:W-:Y:S01]  /*3230*/  FFMA R20, R67.reuse, R55, R66 ;  /* 0x0000003743147223 */ /* 0x040fe20000000042 */
[C---:B------:R-:W-:Y:S01]  /*3240*/  FFMA R44, R67.reuse, R51, R64 ;  /* 0x00000033432c7223 */ /* 0x040fe20000000040 */
[C---:B------:R-:W-:Y:S01]  /*3250*/  FFMA R45, R67.reuse, R47, R65 ;  /* 0x0000002f432d7223 */ /* 0x040fe20000000041 */
[----:B------:R-:W2:Y:S01]  /*3260*/  LDS.128 R36, [R74+0x440] ;  /* 0x000440004a247984 */ /* 0x000ea20000000c00 */
[----:B------:R-:W-:Y:S01]  /*3270*/  FFMA R125, R67, R23, R125 ;  /* 0x00000017437d7223 */ /* 0x000fe2000000007d */
[C---:B------:R-:W-:Y:S01]  /*3280*/  FFMA R22, R26.reuse, R22, R21 ;  /* 0x000000161a167223 */ /* 0x040fe20000000015 */
[C---:B------:R-:W-:Y:S01]  /*3290*/  FFMA R50, R26.reuse, R50, R49 ;  /* 0x000000321a327223 */ /* 0x040fe20000000031 */
[----:B------:R-:W3:Y:S01]  /*32a0*/  LDS.128 R28, [R74+0x40] ;  /* 0x000040004a1c7984 */ /* 0x000ee20000000c00 */
[----:B------:R-:W-:Y:S01]  /*32b0*/  FFMA R26, R26, R54, R25 ;  /* 0x000000361a1a7223 */ /* 0x000fe20000000019 */
[C---:B------:R-:W-:Y:S01]  /*32c0*/  FFMA R21, R59.reuse, R55, R58 ;  /* 0x000000373b157223 */ /* 0x040fe2000000003a */
[C---:B------:R-:W-:Y:S01]  /*32d0*/  FFMA R124, R59.reuse, R51, R124 ;  /* 0x000000333b7c7223 */ /* 0x040fe2000000007c */
[----:B------:R-:W4:Y:S01]  /*32e0*/  LDS.128 R32, [R74+0x640] ;  /* 0x000640004a207984 */ /* 0x000f220000000c00 */
[C---:B------:R-:W-:Y:S01]  /*32f0*/  FFMA R48, R59.reuse, R47, R57 ;  /* 0x0000002f3b307223 */ /* 0x040fe20000000039 */
[----:B------:R-:W-:Y:S01]  /*3300*/  FFMA R49, R59, R23, R56 ;  /* 0x000000173b317223 */ /* 0x000fe20000000038 */
[C---:B------:R-:W-:Y:S01]  /*3310*/  FFMA R68, R71.reuse, R51, R68 ;  /* 0x0000003347447223 */ /* 0x040fe20000000044 */
[----:B------:R-:W5:Y:S01]  /*3320*/  LDS.128 R64, [R17.X4+UR4+0x240] ;  /* 0x0002400411407984 */ /* 0x000f620008004c00 */
[-C--:B------:R-:W-:Y:S01]  /*3330*/  FFMA R70, R71, R55.reuse, R70 ;  /* 0x0000003747467223 */ /* 0x080fe20000000046 */
[C---:B------:R-:W-:Y:S01]  /*3340*/  FFMA R55, R27.reuse, R55, R26 ;  /* 0x000000371b377223 */ /* 0x040fe2000000001a */
[C---:B------:R-:W-:Y:S01]  /*3350*/  FFMA R51, R27.reuse, R51, R50 ;  /* 0x000000331b337223 */ /* 0x040fe20000000032 */
[----:B------:R-:W5:Y:S01]  /*3360*/  LDS.128 R56, [R17.X4+UR4+0x440] ;  /* 0x0004400411387984 */ /* 0x000f620008004c00 */
[C---:B------:R-:W-:Y:S01]  /*3370*/  FFMA R46, R27.reuse, R47, R46 ;  /* 0x0000002f1b2e7223 */ /* 0x040fe2000000002e */
[----:B------:R-:W-:Y:S01]  /*3380*/  FFMA R22, R27, R23, R22 ;  /* 0x000000171b167223 */ /* 0x000fe20000000016 */
[C---:B------:R-:W-:Y:S01]  /*3390*/  FFMA R75, R71.reuse, R47, R75 ;  /* 0x0000002f474b7223 */ /* 0x040fe2000000004b */
[----:B------:R-:W5:Y:S01]  /*33a0*/  LDS.128 R24, [R17.X4+UR4+0x640] ;  /* 0x0006400411187984 */ /* 0x000f620008004c00 */
[----:B------:R-:W-:-:S02]  /*33b0*/  FFMA R69, R71, R23, R69 ;  /* 0x0000001747457223 */ /* 0x000fc40000000045 */
        /* <DEDUP_REMOVED lines=29> */
[----:B------:R-:W-:Y:S01]  /*3590*/  FFMA R36, R24, R36, R51 ;  /* 0x0000002418247223 */ /* 0x000fe20000000033 */
[----:B------:R-:W-:Y:S01]  /*35a0*/  FFMA R66, R66, R34, R23 ;  /* 0x0000002242427223 */ /* 0x000fe20000000017 */
        /* <DEDUP_REMOVED lines=22> */
[----:B------:R-:W-:Y:S01]  /*3710*/  FFMA R125, R67, R31, R125 ;  /* 0x0000001f437d7223 */ /* 0x000fe2000000007d */
[C---:B------:R-:W-:Y:S01]  /*3720*/  FFMA R32, R59.reuse, R35, R58 ;  /* 0x000000233b207223 */ /* 0x040fe2000000003a */
[----:B------:R-:W2:Y:S01]  /*3730*/  LDS.128 R48, [R74+0x450] ;  /* 0x000450004a307984 */ /* 0x000ea20000000c00 */
[C---:B------:R-:W-:Y:S01]  /*3740*/  FFMA R33, R59.reuse, R39, R57 ;  /* 0x000000273b217223 */ /* 0x040fe20000000039 */
[C---:B------:R-:W-:Y:S01]  /*3750*/  FFMA R36, R59.reuse, R43, R56 ;  /* 0x0000002b3b247223 */ /* 0x040fe20000000038 */
[----:B------:R-:W-:Y:S01]  /*3760*/  FFMA R37, R59, R31, R124 ;  /* 0x0000001f3b257223 */ /* 0x000fe2000000007c */
[----:B------:R-:W3:Y:S01]  /*3770*/  LDS.128 R20, [R74+0x50] ;  /* 0x000050004a147984 */ /* 0x000ee20000000c00 */
[C---:B------:R-:W-:Y:S01]  /*3780*/  FFMA R60, R63.reuse, R39, R60 ;  /* 0x000000273f3c7223 */ /* 0x040fe2000000003c */
[-C--:B------:R-:W-:Y:S01]  /*3790*/  FFMA R62, R63, R35.reuse, R62 ;  /* 0x000000233f3e7223 */ /* 0x080fe2000000003e */
[C---:B------:R-:W-:Y:S01]  /*37a0*/  FFMA R35, R27.reuse, R35, R26 ;  /* 0x000000231b237223 */ /* 0x040fe2000000001a */
[----:B------:R-:W4:Y:S01]  /*37b0*/  LDS.128 R52, [R74+0x650] ;  /* 0x000650004a347984 */ /* 0x000f220000000c00 */
[C---:B------:R-:W-:Y:S01]  /*37c0*/  FFMA R39, R27.reuse, R39, R38 ;  /* 0x000000271b277223 */ /* 0x040fe20000000026 */
[C---:B------:R-:W-:Y:S01]  /*37d0*/  FFMA R42, R27.reuse, R43, R42 ;  /* 0x0000002b1b2a7223 */ /* 0x040fe2000000002a */
[----:B------:R-:W-:Y:S01]  /*37e0*/  FFMA R30, R27, R31, R30 ;  /* 0x0000001f1b1e7223 */ /* 0x000fe2000000001e */
[----:B------:R-:W5:Y:S01]  /*37f0*/  LDS.128 R64, [R17.X4+UR4+0x250] ;  /* 0x0002500411407984 */ /* 0x000f620008004c00 */
[C---:B------:R-:W-:Y:S01]  /*3800*/  FFMA R61, R63.reuse, R43, R61 ;  /* 0x0000002b3f3d7223 */ /* 0x040fe2000000003d */
[----:B------:R-:W-:-:S02]  /*3810*/  FFMA R75, R63, R31, R75 ;  /* 0x0000001f3f4b7223 */ /* 0x000fc4000000004b */
[----:B------:R-:W5:Y:S04]  /*3820*/  LDS.128 R56, [R17.X4+UR4+0x450] ;  /* 0x0004500411387984 */ /* 0x000f680008004c00 */
        /* <DEDUP_REMOVED lines=9> */
[C---:B-----5:R-:W-:Y:S01]  /*38c0*/  FFMA R28, R64.reuse, R52, R28 ;  /* 0x00000034401c7223 */ /* 0x060fe2000000001c */
[-C--:B------:R-:W-:Y:S01]  /*38d0*/  FFMA R31, R69, R53.reuse, R62 ;  /* 0x00000035451f7223 */ /* 0x080fe2000000003e */
        /* <DEDUP_REMOVED lines=10> */
[----:B------:R-:W-:Y:S01]  /*3980*/  FFMA R31, R65, R49, R40 ;  /* 0x00000031411f7223 */ /* 0x000fe20000000028 */
        /* <DEDUP_REMOVED lines=12> */
[----:B------:R-:W-:Y:S01]  /*3a50*/  FFMA R57, R58, R22, R37 ;  /* 0x000000163a397223 */ /* 0x000fe20000000025 */
[C---:B------:R-:W-:Y:S01]  /*3a60*/  FFMA R48, R24.reuse, R48, R39 ;  /* 0x0000003018307223 */ /* 0x040fe20000000027 */
[C---:B------:R-:W-:Y:S01]  /*3a70*/  FFMA R45, R25.reuse, R45, R42 ;  /* 0x0000002d192d7223 */ /* 0x040fe2000000002a */
[----:B------:R-:W-:Y:S01]  /*3a80*/  LDS.128 R60, [R17.X4+UR4+0x60] ;  /* 0x00006004113c7984 */ /* 0x000fe20008004c00 */
[----:B------:R-:W-:Y:S01]  /*3a90*/  FFMA R30, R24, R20, R30 ;  /* 0x00000014181e7223 */ /* 0x000fe2000000001e */
[C---:B------:R-:W-:Y:S01]  /*3aa0*/  FFMA R64, R58.reuse, R46, R33 ;  /* 0x0000002e3a407223 */ /* 0x040fe20000000021 */
[C---:B------:R-:W-:Y:S01]  /*3ab0*/  FFMA R56, R58.reuse, R50, R31 ;  /* 0x000000323a387223 */ /* 0x040fe2000000001f */
[----:B------:R-:W1:Y:S01]  /*3ac0*/  LDS.128 R40, [R74+0x260] ;  /* 0x000260004a287984 */ /* 0x000e620000000c00 */
[----:B------:R-:W-:Y:S01]  /*3ad0*/  FFMA R58, R58, R54, R29 ;  /* 0x000000363a3a7223 */ /* 0x000fe2000000001d */
[----:B------:R-:W-:Y:S01]  /*3ae0*/  FFMA R24, R24, R52, R35 ;  /* 0x0000003418187223 */ /* 0x000fe20000000023 */
[C---:B------:R-:W-:Y:S01]  /*3af0*/  FFMA R21, R25.reuse, R21, R30 ;  /* 0x0000001519157223 */ /* 0x040fe2000000001e */
[----:B------:R-:W2:Y:S01]  /*3b00*/  LDS.128 R36, [R74+0x460] ;  /* 0x000460004a247984 */ /* 0x000ea20000000c00 */
[----:B------:R-:W-:Y:S01]  /*3b10*/  FFMA R49, R25, R49, R48 ;  /* 0x0000003119317223 */ /* 0x000fe20000000030 */
[C---:B------:R-:W-:Y:S01]  /*3b20*/  FFMA R20, R71.reuse, R47, R69 ;  /* 0x0000002f47147223 */ /* 0x040fe20000000045 */
[C---:B------:R-:W-:Y:S01]  /*3b30*/  FFMA R22, R26.reuse, R22, R21 ;  /* 0x000000161a167223 */ /* 0x040fe20000000015 */
[----:B------:R-:W3:Y:S01]  /*3b40*/  LDS.128 R28, [R74+0x60] ;  /* 0x000060004a1c7984 */ /* 0x000ee20000000c00 */
[C---:B------:R-:W-:Y:S01]  /*3b50*/  FFMA R21, R71.reuse, R51, R68 ;  /* 0x0000003347157223 */ /* 0x040fe20000000044 */
[C---:B------:R-:W-:Y:S01]  /*3b60*/  FFMA R75, R71.reuse, R23, R75 ;  /* 0x00000017474b7223 */ /* 0x040fe2000000004b */
[----:B------:R-:W-:Y:S01]  /*3b70*/  FFMA R44, R71, R55, R70 ;  /* 0x00000037472c7223 */ /* 0x000fe20000000046 */
        /* <DEDUP_REMOVED lines=8> */
[C---:B------:R-:W-:Y:S01]  /*3c00*/  FFMA R64, R59.reuse, R47, R64 ;  /* 0x0000002f3b407223 */ /* 0x040fe20000000040 */
[----:B------:R-:W-:Y:S01]  /*3c10*/  FFMA R26, R59, R23, R57 ;  /* 0x000000173b1a7223 */ /* 0x000fe20000000039 */
[C---:B------:R-:W-:Y:S01]  /*3c20*/  FFMA R66, R67.reuse, R55, R66 ;  /* 0x0000003743427223 */ /* 0x040fe20000000042 */
[----:B------:R-:W5:Y:S01]  /*3c30*/  LDS.128 R56, [R17.X4+UR4+0x460] ;  /* 0x0004600411387984 */ /* 0x000f620008004c00 */
[----:B------:R-:W-:Y:S01]  /*3c40*/  FFMA R65, R67, R51, R65 ;  /* 0x0000003343417223 */ /* 0x000fe20000000041 */
[C---:B------:R-:W-:Y:S01]  /*3c50*/  FFMA R55, R27.reuse, R55, R54 ;  /* 0x000000371b377223 */ /* 0x040fe20000000036 */
[C---:B------:R-:W-:Y:S01]  /*3c60*/  FFMA R51, R27.reuse, R51, R50 ;  /* 0x000000331b337223 */ /* 0x040fe20000000032 */
[----:B------:R-:W-:Y:S01]  /*3c70*/  FFMA R46, R27, R47, R46 ;  /* 0x0000002f1b2e7223 */ /* 0x000fe2000000002e */
[-C--:B------:R-:W-:Y:S01]  /*3c80*/  FFMA R125, R67, R23.reuse, R125 ;  /* 0x00000017437d7223 */ /* 0x080fe2000000007d */
[----:B------:R-:W-:Y:S01]  /*3c90*/  FFMA R27, R27, R23, R22 ;  /* 0x000000171b1b7223 */ /* 0x000fe20000000016 */
[----:B------:R-:W-:Y:S01]  /*3ca0*/  FFMA R124, R67, R47, R124 ;  /* 0x0000002f437c7223 */ /* 0x000fe2000000007c */
[C---:B-1----:R-:W-:Y:S01]  /*3cb0*/  FFMA R50, R60.reuse, R40, R20 ;  /* 0x000000283c327223 */ /* 0x042fe20000000014 */
[----:B--2---:R-:W-:-:S02]  /*3cc0*/  FFMA R52, R60, R36, R21 ;  /* 0x000000243c347223 */ /* 0x004fc40000000015 */
[----:B------:R-:W1:Y:S01]  /*3cd0*/  LDS.128 R20, [R17.X4+UR4+0x660] ;  /* 0x0006600411147984 */ /* 0x000e620008004c00 */
[C---:B---3--:R-:W-:Y:S01]  /*3ce0*/  FFMA R48, R60.reuse, R28, R75 ;  /* 0x0000001c3c307223 */ /* 0x048fe2000000004b */
        /* <DEDUP_REMOVED lines=31> */
[----:B------:R-:W-:Y:S01]  /*3ee0*/  LDS.128 R64, [R74+0x70] ;  /* 0x000070004a407984 */ /* 0x000fe20000000c00 */
[C---:B------:R-:W-:Y:S01]  /*3ef0*/  FFMA R56, R58.reuse, R30, R49 ;  /* 0x0000001e3a387223 */ /* 0x040fe20000000031 */
[----:B------:R-:W-:Y:S01]  /*3f00*/  FFMA R58, R58, R34, R25 ;  /* 0x000000223a3a7223 */ /* 0x000fe20000000019 */
[----:B------:R-:W-:Y:S01]  /*3f10*/  FFMA R68, R59, R39, R68 ;  /* 0x000000273b447223 */ /* 0x000fe20000000044 */
[----:B------:R-:W-:Y:S01]  /*3f20*/  FFMA R70, R71, R35, R70 ;  /* 0x0000002347467223 */ /* 0x000fe20000000046 */
[C---:B-1----:R-:W-:Y:S01]  /*3f30*/  FFMA R46, R20.reuse, R40, R46 ;  /* 0x00000028142e7223 */ /* 0x042fe2000000002e */
[C---:B------:R-:W-:Y:S01]  /*3f40*/  FFMA R28, R20.reuse, R28, R27 ;  /* 0x0000001c141c7223 */ /* 0x040fe2000000001b */
[C---:B------:R-:W-:Y:S01]  /*3f50*/  FFMA R36, R20.reuse, R36, R51 ;  /* 0x0000002414247223 */ /* 0x040fe20000000033 */
[----:B------:R-:W-:Y:S01]  /*3f60*/  FFMA R20, R20, R32, R55 ;  /* 0x0000002014147223 */ /* 0x000fe20000000037 */
[C---:B------:R-:W-:Y:S01]  /*3f70*/  FFMA R41, R21.reuse, R41, R46 ;  /* 0x0000002915297223 */ /* 0x040fe2000000002e */
[----:B------:R-:W1:Y:S01]  /*3f80*/  LDS.128 R52, [R17.X4+UR4+0x470] ;  /* 0x0004700411347984 */ /* 0x000e620008004c00 */
[C---:B------:R-:W-:Y:S01]  /*3f90*/  FFMA R29, R21.reuse, R29, R28 ;  /* 0x0000001d151d7223 */ /* 0x040fe2000000001c */
[C---:B------:R-:W-:Y:S01]  /*3fa0*/  FFMA R37, R21.reuse, R37, R36 ;  /* 0x0000002515257223 */ /* 0x040fe20000000024 */
[----:B------:R-:W-:Y:S01]  /*3fb0*/  FFMA R21, R21, R33, R20 ;  /* 0x0000002115157223 */ /* 0x000fe20000000014 */
[----:B------:R-:W2:Y:S01]  /*3fc0*/  LDS.128 R44, [R17.X4+UR4+0x70] ;  /* 0x00007004112c7984 */ /* 0x000ea20008004c00 */
[C---:B------:R-:W-:Y:S01]  /*3fd0*/  FFMA R30, R22.reuse, R30, R29 ;  /* 0x0000001e161e7223 */ /* 0x040fe2000000001d */
[C---:B------:R-:W-:Y:S01]  /*3fe0*/  FFMA R42, R22.reuse, R42, R41 ;  /* 0x0000002a162a7223 */ /* 0x040fe20000000029 */
[C---:B------:R-:W-:Y:S01]  /*3ff0*/  FFMA R38, R22.reuse, R38, R37 ;  /* 0x0000002616267223 */ /* 0x040fe20000000025 */
[----:B------:R-:W3:Y:S01]  /*4000*/  LDS.128 R48, [R17.X4+UR4+0x270] ;  /* 0x0002700411307984 */ /* 0x000ee20008004c00 */
[----:B------:R-:W-:Y:S01]  /*4010*/  FFMA R34, R22, R34, R21 ;  /* 0x0000002216227223 */ /* 0x000fe20000000015 */
[C---:B------:R-:W-:Y:S01]  /*4020*/  FFMA R22, R63.reuse, R43, R75 ;  /* 0x0000002b3f167223 */ /* 0x040fe2000000004b */
[C---:B------:R-:W-:Y:S01]  /*4030*/  FFMA R21, R63.reuse, R39, R60 ;  /* 0x000000273f157223 */ /* 0x040fe2000000003c */
[----:B------:R-:W4:Y:S01]  /*4040*/  LDS.128 R24, [R17.X4+UR4+0x670] ;  /* 0x0006700411187984 */ /* 0x000f220008004c00 */
[C---:B------:R-:W-:Y:S01]  /*4050*/  FFMA R28, R63.reuse, R31, R61 ;  /* 0x0000001f3f1c7223 */ /* 0x040fe2000000003d */
[----:B------:R-:W-:Y:S01]  /*4060*/  FFMA R20, R63, R35, R62 ;  /* 0x000000233f147223 */ /* 0x000fe2000000003e */
[C---:B------:R-:W-:Y:S01]  /*4070*/  FFMA R29, R59.reuse, R31, R56 ;  /* 0x0000001f3b1d7223 */ /* 0x040fe20000000038 */
[----:B------:R-:W5:Y:S01]  /*4080*/  LDS.128 R60, [R74+0x270] ;  /* 0x000270004a3c7984 */ /* 0x000f620000000c00 */
[C---:B------:R-:W-:Y:S01]  /*4090*/  FFMA R32, R59.reuse, R35, R58 ;  /* 0x000000233b207223 */ /* 0x040fe2000000003a */
[-C--:B------:R-:W-:Y:S01]  /*40a0*/  FFMA R33, R59, R43.reuse, R57 ;  /* 0x0000002b3b217223 */ /* 0x080fe20000000039 */
[----:B------:R-:W-:Y:S01]  /*40b0*/  FFMA R124, R71, R43, R124 ;  /* 0x0000002b477c7223 */ /* 0x000fe2000000007c */
[----:B------:R-:W5:Y:S01]  /*40c0*/  LDS.128 R56, [R74+0x470] ;  /* 0x000470004a387984 */ /* 0x000f620000000c00 */
[C---:B------:R-:W-:Y:S01]  /*40d0*/  FFMA R35, R23.reuse, R35, R34 ;  /* 0x0000002317237223 */ /* 0x040fe20000000022 */
[C---:B------:R-:W-:Y:S01]  /*40e0*/  FFMA R38, R23.reuse, R39, R38 ;  /* 0x0000002717267223 */ /* 0x040fe20000000026 */
[----:B------:R-:W-:Y:S01]  /*40f0*/  FFMA R43, R23, R43, R42 ;  /* 0x0000002b172b7223 */ /* 0x000fe2000000002a */
[-C--:B------:R-:W-:Y:S01]  /*4100*/  FFMA R125, R71, R31.reuse, R125 ;  /* 0x0000001f477d7223 */ /* 0x080fe2000000007d */
[----:B------:R-:W-:Y:S01]  /*4110*/  FFMA R23, R23, R31, R30 ;  /* 0x0000001f17177223 */ /* 0x000fe2000000001e */
[----:B------:R-:W-:Y:S01]  /*4120*/  FFMA R69, R71, R39, R69 ;  /* 0x0000002747457223 */ /* 0x000fe20000000045 */
[-C--:B-1----:R-:W-:Y:S01]  /*4130*/  FFMA R40, R52, R64.reuse, R29 ;  /* 0x0000004034287223 */ /* 0x082fe2000000001d */
[----:B--2---:R-:W-:-:S03]  /*4140*/  FFMA R34, R44, R64, R28 ;  /* 0x000000402c227223 */ /* 0x004fc6000000001c */
[-C--:B------:R-:W-:Y:S01]  /*4150*/  FFMA R37, R53, R65.reuse, R40 ;  /* 0x0000004135257223 */ /* 0x080fe20000000028 */
[----:B------:R-:W1:Y:S01]  /*4160*/  LDS.128 R28, [R74+0x670] ;  /* 0x000670004a1c7984 */ /* 0x000e620000000c00 */
        /* <DEDUP_REMOVED lines=8> */
[----:B------:R-:W-:Y:S01]  /*41f0*/  FFMA R60, R24, R60, R43 ;  /* 0x0000003c183c7223 */ /* 0x000fe2000000002b */
[----:B------:R-:W-:Y:S01]  /*4200*/  FFMA R39, R25, R65, R64 ;  /* 0x0000004119277223 */ /* 0x000fe20000000040 */
        /* <DEDUP_REMOVED lines=20> */
[----:B------:R-:W-:Y:S01]  /*4350*/  FFMA R57, R54, R58, R33 ;  /* 0x0000003a36397223 */ /* 0x000fe20000000021 */
[C---:B------:R-:W-:Y:S01]  /*4360*/  FFMA R66, R26.reuse, R66, R39 ;  /* 0x000000421a427223 */ /* 0x040fe20000000027 */
[----:B------:R-:W-:Y:S01]  /*4370*/  FFMA R58, R26, R58, R37 ;  /* 0x0000003a1a3a7223 */ /* 0x000fe20000000025 */
[----:B------:R-:W-:Y:S01]  /*4380*/  LDS.128 R40, [R74+0x680] ;  /* 0x000680004a287984 */ /* 0x000fe20000000c00 */
[----:B------:R-:W-:Y:S01]  /*4390*/  FFMA R75, R47, R67, R75 ;  /* 0x000000432f4b7223 */ /* 0x000fe2000000004b */
[-C--:B-1----:R-:W-:Y:S01]  /*43a0*/  FFMA R70, R48, R28.reuse, R70 ;  /* 0x0000001c30467223 */ /* 0x082fe20000000046 */
[-C--:B------:R-:W-:Y:S01]  /*43b0*/  FFMA R20, R44, R28.reuse, R20 ;  /* 0x0000001c2c147223 */ /* 0x080fe20000000014 */
[----:B------:R-:W-:Y:S01]  /*43c0*/  LDS.128 R36, [R74+0x480] ;  /* 0x000480004a247984 */ /* 0x000fe20000000c00 */
[-C--:B------:R-:W-:Y:S01]  /*43d0*/  FFMA R32, R52, R28.reuse, R32 ;  /* 0x0000001c34207223 */ /* 0x080fe20000000020 */
[-C--:B------:R-:W-:Y:S01]  /*43e0*/  FFMA R49, R49, R29.reuse, R70 ;  /* 0x0000001d31317223 */ /* 0x080fe20000000046 */
[----:B------:R-:W-:Y:S01]  /*43f0*/  FFMA R24, R24, R28, R35 ;  /* 0x0000001c18187223 */ /* 0x000fe20000000023 */
[----:B------:R-:W1:Y:S01]  /*4400*/  LDS.128 R68, [R17.X4+UR4+0x80] ;  /* 0x0000800411447984 */ /* 0x000e620008004c00 */
[-C--:B------:R-:W-:Y:S01]  /*4410*/  FFMA R45, R45, R29.reuse, R20 ;  /* 0x0000001d2d2d7223 */ /* 0x080fe20000000014 */
[-C--:B------:R-:W-:Y:S01]  /*4420*/  FFMA R53, R53, R29.reuse, R32 ;  /* 0x0000001d35357223 */ /* 0x080fe20000000020 */
[----:B------:R-:W-:Y:S01]  /*4430*/  FFMA R25, R25, R29, R24 ;  /* 0x0000001d19197223 */ /* 0x000fe20000000018 */
[----:B------:R-:W2:Y:S01]  /*4440*/  LDS.128 R32, [R74+0x280] ;  /* 0x000280004a207984 */ /* 0x000ea20000000c00 */
[-C--:B------:R-:W-:Y:S01]  /*4450*/  FFMA R46, R46, R30.reuse, R45 ;  /* 0x0000001e2e2e7223 */ /* 0x080fe2000000002d */
[-C--:B------:R-:W-:Y:S01]  /*4460*/  FFMA R50, R50, R30.reuse, R49 ;  /* 0x0000001e32327223 */ /* 0x080fe20000000031 */
[-C--:B------:R-:W-:Y:S01]  /*4470*/  FFMA R54, R54, R30.reuse, R53 ;  /* 0x0000001e36367223 */ /* 0x080fe20000000035 */
[----:B------:R-:W3:Y:S01]  /*4480*/  LDS.128 R20, [R74+0x80] ;  /* 0x000080004a147984 */ /* 0x000ee20000000c00 */
[----:B------:R-:W-:Y:S01]  /*4490*/  FFMA R26, R26, R30, R25 ;  /* 0x0000001e1a1a7223 */ /* 0x000fe20000000019 */
[-C--:B------:R-:W-:Y:S01]  /*44a0*/  FFMA R30, R51, R67.reuse, R64 ;  /* 0x00000043331e7223 */ /* 0x080fe20000000040 */
[-C--:B------:R-:W-:Y:S01]  /*44b0*/  FFMA R29, R55, R67.reuse, R65 ;  /* 0x00000043371d7223 */ /* 0x080fe20000000041 */
[----:B------:R-:W-:Y:S01]  /*44c0*/  FFMA R28, R27, R67, R66 ;  /* 0x000000431b1c7223 */ /* 0x000fe20000000042 */
[-C--:B------:R-:W-:Y:S01]  /*44d0*/  FFMA R24, R47, R59.reuse, R56 ;  /* 0x0000003b2f187223 */ /* 0x080fe20000000038 */
[----:B------:R-:W4:Y:S01]  /*44e0*/  LDS.128 R64, [R17.X4+UR4+0x280] ;  /* 0x0002800411407984 */ /* 0x000f220008004c00 */
[-C--:B------:R-:W-:Y:S01]  /*44f0*/  FFMA R60, R51, R59.reuse, R60 ;  /* 0x0000003b333c7223 */ /* 0x080fe2000000003c */
[-C--:B------:R-:W-:Y:S01]  /*4500*/  FFMA R45, R55, R59.reuse, R57 ;  /* 0x0000003b372d7223 */ /* 0x080fe20000000039 */
[----:B------:R-:W-:Y:S01]  /*4510*/  FFMA R44, R27, R59, R58 ;  /* 0x0000003b1b2c7223 */ /* 0x000fe2000000003a */
[C---:B------:R-:W-:Y:S01]  /*4520*/  FFMA R125, R47.reuse, R63, R125 ;  /* 0x0000003f2f7d7223 */ /* 0x040fe2000000007d */
[----:B------:R-:W5:Y:S01]  /*4530*/  LDS.128 R56, [R17.X4+UR4+0x480] ;  /* 0x0004800411387984 */ /* 0x000f620008004c00 */
[-C--:B------:R-:W-:Y:S01]  /*4540*/  FFMA R47, R47, R31.reuse, R46 ;  /* 0x0000001f2f2f7223 */ /* 0x080fe2000000002e */
[-C--:B------:R-:W-:Y:S01]  /*4550*/  FFMA R50, R51, R31.reuse, R50 ;  /* 0x0000001f33327223 */ /* 0x080fe20000000032 */
[----:B------:R-:W-:Y:S01]  /*4560*/  FFMA R54, R55, R31, R54 ;  /* 0x0000001f37367223 */ /* 0x000fe20000000036 */
[C---:B------:R-:W-:Y:S01]  /*4570*/  FFMA R62, R27.reuse, R63, R62 ;  /* 0x0000003f1b3e7223 */ /* 0x040fe2000000003e */
[----:B------:R-:W-:Y:S01]  /*4580*/  FFMA R31, R27, R31, R26 ;  /* 0x0000001f1b1f7223 */ /* 0x000fe2000000001a */
[-C--:B------:R-:W-:Y:S01]  /*4590*/  FFMA R124, R51, R63.reuse, R124 ;  /* 0x0000003f337c7223 */ /* 0x080fe2000000007c */
[----:B------:R-:W-:Y:S01]  /*45a0*/  FFMA R61, R55, R63, R61 ;  /* 0x0000003f373d7223 */ /* 0x000fe2000000003d */
[----:B-1----:R-:W-:-:S02]  /*45b0*/  FFMA R52, R68, R36, R24 ;  /* 0x0000002444347223 */ /* 0x002fc40000000018 */
[----:B------:R-:W1:Y:S01]  /*45c0*/  LDS.128 R24, [R17.X4+UR4+0x680] ;  /* 0x0006800411187984 */ /* 0x000e620008004c00 */
[C---:B--2---:R-:W-:Y:S01]  /*45d0*/  FFMA R48, R68.reuse, R32, R125 ;  /* 0x0000002044307223 */ /* 0x044fe2000000007d */
[C---:B---3--:R-:W-:Y:S01]  /*45e0*/  FFMA R46, R68.reuse, R20, R75 ;  /* 0x00000014442e7223 */ /* 0x048fe2000000004b */
[----:B------:R-:W-:Y:S02]  /*45f0*/  FFMA R68, R68, R40, R47 ;  /* 0x0000002844447223 */ /* 0x000fe4000000002f */
[C---:B------:R-:W-:Y:S01]  /*4600*/  FFMA R49, R69.reuse, R33, R48 ;  /* 0x0000002145317223 */ /* 0x040fe20000000030 */
[C---:B------:R-:W-:Y:S01]  /*4610*/  FFMA R75, R69.reuse, R37, R52 ;  /* 0x00000025454b7223 */ /* 0x040fe20000000034 */
[C---:B------:R-:W-:Y:S01]  /*4620*/  FFMA R51, R69.reuse, R21, R46 ;  /* 0x0000001545337223 */ /* 0x040fe2000000002e */
[----:B------:R-:W-:Y:S01]  /*4630*/  FFMA R47, R69, R41, R68 ;  /* 0x00000029452f7223 */ /* 0x000fe20000000044 */
[C---:B----4-:R-:W-:Y:S01]  /*4640*/  FFMA R30, R64.reuse, R20, R30 ;  /* 0x00000014401e7223 */ /* 0x050fe2000000001e */
        /* <DEDUP_REMOVED lines=27> */
[C---:B-1----:R-:W-:Y:S01]  /*4800*/  FFMA R28, R24.reuse, R20, R28 ;  /* 0x00000014181c7223 */ /* 0x042fe2000000001c */
[C---:B------:R-:W-:Y:S01]  /*4810*/  FFMA R62, R24.reuse, R32, R62 ;  /* 0x00000020183e7223 */ /* 0x040fe2000000003e */
[C---:B------:R-:W-:Y:S01]  /*4820*/  FFMA R44, R24.reuse, R36, R44 ;  /* 0x00000024182c7223 */ /* 0x040fe2000000002c */
[----:B------:R-:W-:Y:S01]  /*4830*/  FFMA R24, R24, R40, R31 ;  /* 0x0000002818187223 */ /* 0x000fe2000000001f */
        /* <DEDUP_REMOVED lines=8> */
[C---:B------:R-:W-:Y:S01]  /*48c0*/  FFMA R21, R67.reuse, R39, R64 ;  /* 0x0000002743157223 */ /* 0x040fe20000000040 */
[C---:B------:R-:W-:Y:S01]  /*48d0*/  FFMA R33, R67.reuse, R35, R65 ;  /* 0x0000002343217223 */ /* 0x040fe20000000041 */
[----:B------:R-:W-:Y:S01]  /*48e0*/  FFMA R125, R67, R23, R125 ;  /* 0x00000017437d7223 */ /* 0x000fe2000000007d */
        /* <DEDUP_REMOVED lines=9> */
[----:B------:R-:W-:Y:S01]  /*4980*/  FFMA R37, R59, R23, R56 ;  /* 0x000000173b257223 */ /* 0x000fe20000000038 */
[C---:B------:R-:W-:Y:S01]  /*4990*/  FFMA R75, R71.reuse, R39, R75 ;  /* 0x00000027474b7223 */ /* 0x040fe2000000004b */
[-C--:B------:R-:W-:Y:S01]  /*49a0*/  FFMA R70, R71, R43.reuse, R70 ;  /* 0x0000002b47467223 */ /* 0x080fe20000000046 */
[----:B------:R-:W5:Y:S01]  /*49b0*/  LDS.128 R64, [R17.X4+UR4+0x290] ;  /* 0x0002900411407984 */ /* 0x000f620008004c00 */
[C---:B------:R-:W-:Y:S01]  /*49c0*/  FFMA R43, R27.reuse, R43, R26 ;  /* 0x0000002b1b2b7223 */ /* 0x040fe2000000001a */
[C---:B------:R-:W-:Y:S01]  /*49d0*/  FFMA R39, R27.reuse, R39, R38 ;  /* 0x000000271b277223 */ /* 0x040fe20000000026 */
[C---:B------:R-:W-:Y:S01]  /*49e0*/  FFMA R34, R27.reuse, R35, R34 ;  /* 0x000000231b227223 */ /* 0x040fe20000000022 */
[----:B------:R-:W5:Y:S01]  /*49f0*/  LDS.128 R56, [R17.X4+UR4+0x490] ;  /* 0x0004900411387984 */ /* 0x000f620008004c00 */
[----:B------:R-:W-:Y:S01]  /*4a00*/  FFMA R22, R27, R23, R22 ;  /* 0x000000171b167223 */ /* 0x000fe20000000016 */
[C---:B------:R-:W-:Y:S01]  /*4a10*/  FFMA R69, R71.reuse, R35, R69 ;  /* 0x0000002347457223 */ /* 0x040fe20000000045 */
[----:B------:R-:W-:Y:S01]  /*4a20*/  FFMA R68, R71, R23, R68 ;  /* 0x0000001747447223 */ /* 0x000fe20000000044 */
[----:B------:R-:W5:Y:S02]  /*4a30*/  LDS.128 R24, [R17.X4+UR4+0x690] ;  /* 0x0006900411187984 */ /* 0x000f640008004c00 */
        /* <DEDUP_REMOVED lines=114> */
[----:B------:R-:W-:Y:S01]  /*5160*/  LDS.128 R60, [R17.X4+UR4+0xb0] ;  /* 0x0000b004113c7984 */ /* 0x000fe20008004c00 */
[C---:B------:R-:W-:Y:S01]  /*5170*/  FFMA R37, R25.reuse, R37, R36 ;  /* 0x0000002519257223 */ /* 0x040fe20000000024 */
[----:B------:R-:W-:Y:S01]  /*5180*/  FFMA R25, R25, R41, R24 ;  /* 0x0000002919197223 */ /* 0x000fe20000000018 */
        /* <DEDUP_REMOVED lines=18> */
[C---:B------:R-:W-:Y:S01]  /*52b0*/  FFMA R68, R71.reuse, R39, R68 ;  /* 0x0000002747447223 */ /* 0x040fe20000000044 */
[-C--:B------:R-:W-:Y:S01]  /*52c0*/  FFMA R70, R71, R43.reuse, R70 ;  /* 0x0000002b47467223 */ /* 0x080fe20000000046 */
[C---:B------:R-:W-:Y:S01]  /*52d0*/  FFMA R43, R27.reuse, R43, R26 ;  /* 0x0000002b1b2b7223 */ /* 0x040fe2000000001a */
[----:B------:R-:W5:Y:S01]  /*52e0*/  LDS.128 R56, [R17.X4+UR4+0x4b0] ;  /* 0x0004b00411387984 */ /* 0x000f620008004c00 */
[C---:B------:R-:W-:Y:S01]  /*52f0*/  FFMA R39, R27.reuse, R39, R38 ;  /* 0x000000271b277223 */ /* 0x040fe20000000026 */
        /* <DEDUP_REMOVED lines=43> */
[-C--:B------:R-:W-:Y:S01]  /*55b0*/  FFMA R58, R58, R46.reuse, R21 ;  /* 0x0000002e3a3a7223 */ /* 0x080fe20000000015 */
        /* <DEDUP_REMOVED lines=26> */
[----:B------:R-:W-:Y:S01]  /*5760*/  FFMA R54, R27, R55, R54 ;  /* 0x000000371b367223 */ /* 0x000fe20000000036 */
[-C--:B------:R-:W-:Y:S01]  /*5770*/  FFMA R75, R63, R31.reuse, R75 ;  /* 0x0000001f3f4b7223 */ /* 0x080fe2000000004b */
[----:B------:R-:W5:Y:S01]  /*5780*/  LDS.128 R56, [R17.X4+UR4+0x4c0] ;  /* 0x0004c00411387984 */ /* 0x000f620008004c00 */
[----:B------:R-:W-:Y:S01]  /*5790*/  FFMA R27, R27, R31, R30 ;  /* 0x0000001f1b1b7223 */ /* 0x000fe2000000001e */
[----:B------:R-:W-:-:S02]  /*57a0*/  FFMA R60, R63, R55, R60 ;  /* 0x000000373f3c7223 */ /* 0x000fc4000000003c */
        /* <DEDUP_REMOVED lines=38> */
[----:B------:R-:W-:Y:S01]  /*5a10*/  FFMA R57, R58, R38, R45 ;  /* 0x000000263a397223 */ /* 0x000fe2000000002d */
[----:B------:R-:W-:Y:S01]  /*5a20*/  FFMA R28, R28, R40, R47 ;  /* 0x000000281c1c7223 */ /* 0x000fe2000000002f */
[C---:B------:R-:W-:Y:S01]  /*5a30*/  FFMA R33, R29.reuse, R33, R54 ;  /* 0x000000211d217223 */ /* 0x040fe20000000036 */
[----:B------:R-:W-:Y:S01]  /*5a40*/  FFMA R58, R58, R42, R25 ;  /* 0x0000002a3a3a7223 */ /* 0x000fe20000000019 */
        /* <DEDUP_REMOVED lines=16> */
[C---:B------:R-:W-:Y:S01]  /*5b50*/  FFMA R36, R59.reuse, R35, R56 ;  /* 0x000000233b247223 */ /* 0x040fe20000000038 */
[----:B------:R-:W4:Y:S01]  /*5b60*/  LDS.128 R24, [R74+0x6d0] ;  /* 0x0006d0004a187984 */ /* 0x000f220000000c00 */
[----:B------:R-:W-:Y:S01]  /*5b70*/  FFMA R124, R59, R23, R124 ;  /* 0x000000173b7c7223 */ /* 0x000fe2000000007c */
        /* <DEDUP_REMOVED lines=62> */
[----:B------:R-:W-:Y:S01]  /*5f60*/  FFMA R125, R67, R47, R125 ;  /* 0x0000002f437d7223 */ /* 0x000fe2000000007d */
[----:B------:R-:W2:Y:S01]  /*5f70*/  LDS.128 R40, [R74+0x4e0] ;  /* 0x0004e0004a287984 */ /* 0x000ea20000000c00 */
[C---:B------:R-:W-:Y:S01]  /*5f80*/  FFMA R49, R30.reuse, R26, R49 ;  /* 0x0000001a1e317223 */ /* 0x040fe20000000031 */
[----:B------:R-:W-:Y:S01]  /*5f90*/  FFMA R53, R29, R53, R52 ;  /* 0x000000351d357223 */ /* 0x000fe20000000034 */
[-C--:B------:R-:W-:Y:S01]  /*5fa0*/  FFMA R62, R63, R27.reuse, R62 ;  /* 0x0000001b3f3e7223 */ /* 0x080fe2000000003e */
[----:B------:R-:W3:Y:S01]  /*5fb0*/  LDS.128 R32, [R74+0xe0] ;  /* 0x0000e0004a207984 */ /* 0x000ee20000000c00 */
[-C--:B------:R-:W-:Y:S01]  /*5fc0*/  FFMA R58, R59, R27.reuse, R58 ;  /* 0x0000001b3b3a7223 */ /* 0x080fe2000000003a */
[----:B------:R-:W-:Y:S01]  /*5fd0*/  FFMA R49, R31, R27, R49 ;  /* 0x0000001b1f317223 */ /* 0x000fe20000000031 */
[----:B------:R-:W-:Y:S01]  /*5fe0*/  FFMA R54, R30, R54, R53 ;  /* 0x000000361e367223 */ /* 0x000fe20000000035 */
[----:B------:R-:W4:Y:S01]  /*5ff0*/  LDS.128 R20, [R74+0x6e0] ;  /* 0x0006e0004a147984 */ /* 0x000f220000000c00 */
[-C--:B------:R-:W-:Y:S01]  /*6000*/  FFMA R61, R63, R51.reuse, R61 ;  /* 0x000000333f3d7223 */ /* 0x080fe2000000003d */
[-C--:B------:R-:W-:Y:S01]  /*6010*/  FFMA R56, R59, R51.reuse, R56 ;  /* 0x000000333b387223 */ /* 0x080fe20000000038 */
[C---:B------:R-:W-:Y:S01]  /*6020*/  FFMA R51, R31.reuse, R51, R50 ;  /* 0x000000331f337223 */ /* 0x040fe20000000032 */
[----:B------:R-:W5:Y:S01]  /*6030*/  LDS.128 R64, [R17.X4+UR4+0x2e0] ;  /* 0x0002e00411407984 */ /* 0x000f620008004c00 */
[C---:B------:R-:W-:Y:S01]  /*6040*/  FFMA R54, R31.reuse, R55, R54 ;  /* 0x000000371f367223 */ /* 0x040fe20000000036 */
[----:B------:R-:W-:Y:S01]  /*6050*/  FFMA R46, R31, R47, R46 ;  /* 0x0000002f1f2e7223 */ /* 0x000fe2000000002e */
[C---:B------:R-:W-:Y:S01]  /*6060*/  FFMA R60, R63.reuse, R55, R60 ;  /* 0x000000373f3c7223 */ /* 0x040fe2000000003c */
[----:B------:R-:W5:Y:S01]  /*6070*/  LDS.128 R24, [R17.X4+UR4+0x4e0] ;  /* 0x0004e00411187984 */ /* 0x000f620008004c00 */
[----:B------:R-:W-:Y:S01]  /*6080*/  FFMA R75, R63, R47, R75 ;  /* 0x0000002f3f4b7223 */ /* 0x000fe2000000004b */
[C---:B------:R-:W-:Y:S01]  /*6090*/  FFMA R124, R59.reuse, R55, R124 ;  /* 0x000000373b7c7223 */ /* 0x040fe2000000007c */
[----:B------:R-:W-:Y:S01]  /*60a0*/  FFMA R57, R59, R47, R57 ;  /* 0x0000002f3b397223 */ /* 0x000fe20000000039 */
[----:B------:R-:W5:Y:S01]  /*60b0*/  LDS.128 R28, [R17.X4+UR4+0x6e0] ;  /* 0x0006e004111c7984 */ /* 0x000f620008004c00 */
[C---:B-1----:R-:W-:Y:S01]  /*60c0*/  FFMA R60, R68.reuse, R36, R60 ;  /* 0x00000024443c7223 */ /* 0x042fe2000000003c */
[C---:B--2---:R-:W-:Y:S01]  /*60d0*/  FFMA R52, R68.reuse, R40, R61 ;  /* 0x0000002844347223 */ /* 0x044fe2000000003d */
[----:B---3--:R-:W-:-:S02]  /*60e0*/  FFMA R50, R68, R32, R75 ;  /* 0x0000002044327223 */ /* 0x008fc4000000004b */
        /* <DEDUP_REMOVED lines=43> */
[C---:B------:R-:W-:Y:S01]  /*63a0*/  FFMA R28, R67.reuse, R23, R66 ;  /* 0x00000017431c7223 */ /* 0x040fe20000000042 */
[----:B------:R-:W1:Y:S01]  /*63b0*/  LDS.128 R44, [R17.X4+UR4+0xf0] ;  /* 0x0000f004112c7984 */ /* 0x000e620008004c00 */
[C---:B------:R-:W-:Y:S01]  /*63c0*/  FFMA R29, R67.reuse, R43, R64 ;  /* 0x0000002b431d7223 */ /* 0x040fe20000000040 */
[C---:B------:R-:W-:Y:S01]  /*63d0*/  FFMA R32, R67.reuse, R39, R65 ;  /* 0x0000002743207223 */ /* 0x040fe20000000041 */
[----:B------:R-:W-:Y:S01]  /*63e0*/  FFMA R125, R67, R35, R125 ;  /* 0x00000023437d7223 */ /* 0x000fe2000000007d */
[----:B------:R-:W2:Y:S01]  /*63f0*/  LDS.128 R52, [R74+0x4f0] ;  /* 0x0004f0004a347984 */ /* 0x000ea20000000c00 */
[C---:B------:R-:W-:Y:S01]  /*6400*/  FFMA R33, R30.reuse, R22, R33 ;  /* 0x000000161e217223 */ /* 0x040fe20000000021 */
[C---:B------:R-:W-:Y:S01]  /*6410*/  FFMA R38, R30.reuse, R38, R37 ;  /* 0x000000261e267223 */ /* 0x040fe20000000025 */
[----:B------:R-:W-:Y:S01]  /*6420*/  FFMA R42, R30, R42, R41 ;  /* 0x0000002a1e2a7223 */ /* 0x000fe20000000029 */
[----:B------:R-:W3:Y:S01]  /*6430*/  LDS.128 R60, [R74+0xf0] ;  /* 0x0000f0004a3c7984 */ /* 0x000ee20000000c00 */
[-C--:B------:R-:W-:Y:S01]  /*6440*/  FFMA R70, R71, R23.reuse, R70 ;  /* 0x0000001747467223 */ /* 0x080fe20000000046 */
[-C--:B------:R-:W-:Y:S01]  /*6450*/  FFMA R30, R27, R23.reuse, R26 ;  /* 0x000000171b1e7223 */ /* 0x080fe2000000001a */
[----:B------:R-:W-:Y:S01]  /*6460*/  FFMA R33, R31, R23, R33 ;  /* 0x000000171f217223 */ /* 0x000fe20000000021 */
[----:B------:R-:W4:Y:S01]  /*6470*/  LDS.128 R48, [R74+0x6f0] ;  /* 0x0006f0004a307984 */ /* 0x000f220000000c00 */
[C---:B------:R-:W-:Y:S01]  /*6480*/  FFMA R36, R27.reuse, R43, R124 ;  /* 0x0000002b1b247223 */ /* 0x040fe2000000007c */
[C---:B------:R-:W-:Y:S01]  /*6490*/  FFMA R37, R27.reuse, R39, R25 ;  /* 0x000000271b257223 */ /* 0x040fe20000000019 */
[----:B------:R-:W-:Y:S01]  /*64a0*/  FFMA R40, R27, R35, R24 ;  /* 0x000000231b287223 */ /* 0x000fe20000000018 */
[----:B------:R-:W5:Y:S01]  /*64b0*/  LDS.128 R64, [R17.X4+UR4+0x2f0] ;  /* 0x0002f00411407984 */ /* 0x000f620008004c00 */
        /* <DEDUP_REMOVED lines=57> */
[----:B------:R-:W-:Y:S01]  /*6850*/  FFMA R52, R26, R50, R25 ;  /* 0x000000321a347223 */ /* 0x000fe20000000019 */
[----:B------:R-:W2:Y:S01]  /*6860*/  LDS.128 R36, [R74+0x500] ;  /* 0x000500004a247984 */ /* 0x000ea20000000c00 */
[C---:B------:R-:W-:Y:S01]  /*6870*/  FFMA R24, R47.reuse, R59, R44 ;  /* 0x0000003b2f187223 */ /* 0x040fe2000000002c */
[C---:B------:R-:W-:Y:S01]  /*6880*/  FFMA R75, R47.reuse, R55, R75 ;  /* 0x000000372f4b7223 */ /* 0x040fe2000000004b */
[C---:B------:R-:W-:Y:S01]  /*6890*/  FFMA R25, R47.reuse, R63, R45 ;  /* 0x0000003f2f197223 */ /* 0x040fe2000000002d */
[----:B------:R-:W3:Y:S01]  /*68a0*/  LDS.128 R68, [R74+0x100] ;  /* 0x000100004a447984 */ /* 0x000ee20000000c00 */
[-C--:B------:R-:W-:Y:S01]  /*68b0*/  FFMA R26, R47, R51.reuse, R46 ;  /* 0x000000332f1a7223 */ /* 0x080fe2000000002e */
[C---:B------:R-:W-:Y:S01]  /*68c0*/  FFMA R48, R23.reuse, R51, R22 ;  /* 0x0000003317307223 */ /* 0x040fe20000000016 */
[C---:B------:R-:W-:Y:S01]  /*68d0*/  FFMA R49, R23.reuse, R55, R21 ;  /* 0x0000003717317223 */ /* 0x040fe20000000015 */
[----:B------:R-:W4:Y:S01]  /*68e0*/  LDS.128 R32, [R74+0x700] ;  /* 0x000700004a207984 */ /* 0x000f220000000c00 */
[C---:B------:R-:W-:Y:S01]  /*68f0*/  FFMA R50, R23.reuse, R59, R20 ;  /* 0x0000003b17327223 */ /* 0x040fe20000000014 */
[----:B------:R-:W-:Y:S01]  /*6900*/  FFMA R64, R23, R63, R64 ;  /* 0x0000003f17407223 */ /* 0x000fe20000000040 */
[C---:B------:R-:W-:Y:S01]  /*6910*/  FFMA R66, R67.reuse, R51, R66 ;  /* 0x0000003343427223 */ /* 0x040fe20000000042 */
[----:B------:R-:W5:Y:S01]  /*6920*/  LDS.128 R44, [R17.X4+UR4+0x300] ;  /* 0x00030004112c7984 */ /* 0x000f620008004c00 */
[----:B------:R-:W-:Y:S01]  /*6930*/  FFMA R65, R67, R55, R65 ;  /* 0x0000003743417223 */ /* 0x000fe20000000041 */
[C---:B------:R-:W-:Y:S01]  /*6940*/  FFMA R51, R27.reuse, R51, R52 ;  /* 0x000000331b337223 */ /* 0x040fe20000000034 */
[C---:B------:R-:W-:Y:S01]  /*6950*/  FFMA R55, R27.reuse, R55, R54 ;  /* 0x000000371b377223 */ /* 0x040fe20000000036 */
[----:B------:R-:W5:Y:S01]  /*6960*/  LDS.128 R20, [R17.X4+UR4+0x500] ;  /* 0x0005000411147984 */ /* 0x000f620008004c00 */
[C---:B------:R-:W-:Y:S01]  /*6970*/  FFMA R58, R27.reuse, R59, R58 ;  /* 0x0000003b1b3a7223 */ /* 0x040fe2000000003a */
[----:B------:R-:W-:Y:S01]  /*6980*/  FFMA R62, R27, R63, R62 ;  /* 0x0000003f1b3e7223 */ /* 0x000fe2000000003e */
[C---:B------:R-:W-:Y:S01]  /*6990*/  FFMA R124, R67.reuse, R59, R124 ;  /* 0x0000003b437c7223 */ /* 0x040fe2000000007c */
[----:B------:R-:W-:Y:S01]  /*69a0*/  FFMA R125, R67, R63, R125 ;  /* 0x0000003f437d7223 */ /* 0x000fe2000000007d */
[C---:B-1----:R-:W-:Y:S01]  /*69b0*/  FFMA R54, R28.reuse, R40, R24 ;  /* 0x000000281c367223 */ /* 0x042fe20000000018 */
[----:B--2---:R-:W-:-:S03]  /*69c0*/  FFMA R56, R28, R36, R75 ;  /* 0x000000241c387223 */ /* 0x004fc6000000004b */
[C---:B------:R-:W-:Y:S01]  /*69d0*/  FFMA R59, R29.reuse, R41, R54 ;  /* 0x000000291d3b7223 */ /* 0x040fe20000000036 */
[C---:B---3--:R-:W-:Y:S01]  /*69e0*/  FFMA R52, R28.reuse, R68, R25 ;  /* 0x000000441c347223 */ /* 0x048fe20000000019 */
[C---:B------:R-:W-:Y:S01]  /*69f0*/  FFMA R57, R29.reuse, R37, R56 ;  /* 0x000000251d397223 */ /* 0x040fe20000000038 */
[----:B----4-:R-:W-:Y:S02]  /*6a00*/  FFMA R28, R28, R32, R26 ;  /* 0x000000201c1c7223 */ /* 0x010fe4000000001a */
[C---:B------:R-:W-:Y:S01]  /*6a10*/  FFMA R75, R29.reuse, R69, R52 ;  /* 0x000000451d4b7223 */ /* 0x040fe20000000034 */
[----:B------:R-:W1:Y:S01]  /*6a20*/  LDS.128 R24, [R17.X4+UR4+0x700] ;  /* 0x0007000411187984 */ /* 0x000e620008004c00 */
        /* <DEDUP_REMOVED lines=29> */
[----:B------:R-:W-:Y:S01]  /*6c00*/  LDS.128 R64, [R74+0x110] ;  /* 0x000110004a407984 */ /* 0x000fe20000000c00 */
[----:B------:R-:W-:Y:S01]  /*6c10*/  FFMA R75, R31, R71, R75 ;  /* 0x000000471f4b7223 */ /* 0x000fe2000000004b */
        /* <DEDUP_REMOVED lines=11> */
[----:B------:R-:W1:Y:S01]  /*6cd0*/  LDS.128 R48, [R17.X4+UR4+0x110] ;  /* 0x0001100411307984 */ /* 0x000e620008004c00 */
        /* <DEDUP_REMOVED lines=9> */
[C---:B------:R-:W-:Y:S01]  /*6d70*/  FFMA R25, R31.reuse, R39, R28 ;  /* 0x000000271f197223 */ /* 0x040fe2000000001c */
[-C--:B------:R-:W-:Y:S01]  /*6d80*/  FFMA R26, R31, R35.reuse, R30 ;  /* 0x000000231f1a7223 */ /* 0x080fe2000000001e */
[----:B------:R-:W4:Y:S01]  /*6d90*/  LDS.128 R52, [R74+0x710] ;  /* 0x000710004a347984 */ /* 0x000f220000000c00 */
[C---:B------:R-:W-:Y:S01]  /*6da0*/  FFMA R32, R23.reuse, R35, R22 ;  /* 0x0000002317207223 */ /* 0x040fe20000000016 */
[C---:B------:R-:W-:Y:S01]  /*6db0*/  FFMA R33, R23.reuse, R39, R20 ;  /* 0x0000002717217223 */ /* 0x040fe20000000014 */
[----:B------:R-:W-:Y:S01]  /*6dc0*/  FFMA R34, R23, R71, R21 ;  /* 0x0000004717227223 */ /* 0x000fe20000000015 */
[----:B------:R-:W5:Y:S01]  /*6dd0*/  LDS.128 R28, [R17.X4+UR4+0x310] ;  /* 0x00031004111c7984 */ /* 0x000f620008004c00 */
[C---:B------:R-:W-:Y:S01]  /*6de0*/  FFMA R35, R27.reuse, R35, R36 ;  /* 0x000000231b237223 */ /* 0x040fe20000000024 */
[C---:B------:R-:W-:Y:S01]  /*6df0*/  FFMA R39, R27.reuse, R39, R38 ;  /* 0x000000271b277223 */ /* 0x040fe20000000026 */
[C---:B------:R-:W-:Y:S01]  /*6e00*/  FFMA R42, R27.reuse, R43, R42 ;  /* 0x0000002b1b2a7223 */ /* 0x040fe2000000002a */
[----:B------:R-:W5:Y:S01]  /*6e10*/  LDS.128 R20, [R17.X4+UR4+0x510] ;  /* 0x0005100411147984 */ /* 0x000f620008004c00 */
[----:B------:R-:W-:Y:S01]  /*6e20*/  FFMA R70, R27, R71, R70 ;  /* 0x000000471b467223 */ /* 0x000fe20000000046 */
[C---:B-1----:R-:W-:Y:S01]  /*6e30*/  FFMA R36, R48.reuse, R64, R75 ;  /* 0x0000004030247223 */ /* 0x042fe2000000004b */
[----:B--2---:R-:W-:-:S03]  /*6e40*/  FFMA R38, R48, R60, R24 ;  /* 0x0000003c30267223 */ /* 0x004fc60000000018 */
[C---:B------:R-:W-:Y:S01]  /*6e50*/  FFMA R75, R49.reuse, R65, R36 ;  /* 0x00000041314b7223 */ /* 0x040fe20000000024 */
[----:B---3--:R-:W-:Y:S01]  /*6e60*/  FFMA R40, R48, R56, R25 ;  /* 0x0000003830287223 */ /* 0x008fe20000000019 */
[C---:B------:R-:W-:Y:S02]  /*6e70*/  FFMA R43, R49.reuse, R61, R38 ;  /* 0x0000003d312b7223 */ /* 0x040fe40000000026 */
[----:B------:R-:W-:Y:S01]  /*6e80*/  FFMA R75, R50, R66, R75 ;  /* 0x00000042324b7223 */ /* 0x000fe2000000004b */
[----:B----4-:R-:W-:Y:S01]  /*6e90*/  FFMA R48, R48, R52, R26 ;  /* 0x0000003430307223 */ /* 0x010fe2000000001a */
[----:B------:R-:W-:Y:S01]  /*6ea0*/  FFMA R41, R49, R57, R40 ;  /* 0x0000003931297223 */ /* 0x000fe20000000028 */
[----:B------:R-:W1:Y:S01]  /*6eb0*/  LDS.128 R24, [R17.X4+UR4+0x710] ;  /* 0x0007100411187984 */ /* 0x000e620008004c00 */
        /* <DEDUP_REMOVED lines=30> */
[----:B------:R-:W-:Y:S01]  /*70a0*/  FFMA R125, R31, R67, R125 ;  /* 0x000000431f7d7223 */ /* 0x000fe2000000007d */
[C---:B------:R-:W-:Y:S01]  /*70b0*/  FFMA R49, R51.reuse, R59, R49 ;  /* 0x0000003b33317223 */ /* 0x040fe20000000031 */
[----:B------:R-:W-:Y:S01]  /*70c0*/  FFMA R50, R51, R55, R50 ;  /* 0x0000003733327223 */ /* 0x000fe20000000032 */
[----:B------:R-:W-:Y:S01]  /*70d0*/  FFMA R124, R23, R59, R124 ;  /* 0x0000003b177c7223 */ /* 0x000fe2000000007c */
[C---:B-1----:R-:W-:Y:S01]  /*70e0*/  FFMA R70, R24.reuse, R64, R70 ;  /* 0x0000004018467223 */ /* 0x042fe20000000046 */
[C---:B------:R-:W-:Y:S01]  /*70f0*/  FFMA R42, R24.reuse, R60, R42 ;  /* 0x0000003c182a7223 */ /* 0x040fe2000000002a */
[C---:B------:R-:W-:Y:S01]  /*7100*/  FFMA R56, R24.reuse, R56, R39 ;  /* 0x0000003818387223 */ /* 0x040fe20000000027 */
        /* <DEDUP_REMOVED lines=11> */
[----:B------:R-:W2:Y:S01]  /*71c0*/  LDS.128 R40, [R17.X4+UR4+0x520] ;  /* 0x0005200411287984 */ /* 0x000ea20008004c00 */
[----:B------:R-:W-:Y:S01]  /*71d0*/  FFMA R52, R51, R63, R48 ;  /* 0x0000003f33347223 */ /* 0x000fe20000000030 */
[C---:B------:R-:W-:Y:S01]  /*71e0*/  FFMA R48, R31.reuse, R55, R30 ;  /* 0x000000371f307223 */ /* 0x040fe2000000001e */
[C---:B------:R-:W-:Y:S01]  /*71f0*/  FFMA R53, R31.reuse, R59, R28 ;  /* 0x0000003b1f357223 */ /* 0x040fe2000000001c */
[----:B------:R-:W3:Y:S01]  /*7200*/  LDS.128 R36, [R17.X4+UR4+0x720] ;  /* 0x0007200411247984 */ /* 0x000ee20008004c00 */
[----:B------:R-:W-:Y:S01]  /*7210*/  FFMA R54, R31, R63, R29 ;  /* 0x0000003f1f367223 */ /* 0x000fe2000000001d */
[C---:B------:R-:W-:Y:S01]  /*7220*/  FFMA R51, R23.reuse, R55, R22 ;  /* 0x0000003717337223 */ /* 0x040fe20000000016 */
[----:B------:R-:W-:Y:S01]  /*7230*/  FFMA R56, R23, R63, R21 ;  /* 0x0000003f17387223 */ /* 0x000fe20000000015 */
[----:B------:R-:W4:Y:S01]  /*7240*/  LDS.128 R28, [R74+0x320] ;  /* 0x000320004a1c7984 */ /* 0x000f220000000c00 */
[C---:B------:R-:W-:Y:S01]  /*7250*/  FFMA R55, R27.reuse, R55, R26 ;  /* 0x000000371b377223 */ /* 0x040fe2000000001a */
[C---:B------:R-:W-:Y:S01]  /*7260*/  FFMA R58, R27.reuse, R59, R58 ;  /* 0x0000003b1b3a7223 */ /* 0x040fe2000000003a */
[----:B------:R-:W-:Y:S01]  /*7270*/  FFMA R63, R27, R63, R62 ;  /* 0x0000003f1b3f7223 */ /* 0x000fe2000000003e */
[-C--:B------:R-:W-:Y:S01]  /*7280*/  FFMA R25, R23, R67.reuse, R20 ;  /* 0x0000004317197223 */ /* 0x080fe20000000014 */
[----:B------:R-:W-:Y:S01]  /*7290*/  FFMA R27, R27, R67, R66 ;  /* 0x000000431b1b7223 */ /* 0x000fe20000000042 */
[----:B------:R-:W5:Y:S01]  /*72a0*/  LDS.128 R20, [R74+0x520] ;  /* 0x000520004a147984 */ /* 0x000f620000000c00 */
[-C--:B-1----:R-:W-:Y:S01]  /*72b0*/  FFMA R60, R68, R32.reuse, R75 ;  /* 0x00000020443c7223 */ /* 0x082fe2000000004b */
[-C--:B------:R-:W-:Y:S01]  /*72c0*/  FFMA R62, R44, R32.reuse, R125 ;  /* 0x000000202c3e7223 */ /* 0x080fe2000000007d */
[----:B--2---:R-:W-:-:S03]  /*72d0*/  FFMA R64, R40, R32, R25 ;  /* 0x0000002028407223 */ /* 0x004fc60000000019 */
[-C--:B------:R-:W-:Y:S01]  /*72e0*/  FFMA R57, R45, R33.reuse, R62 ;  /* 0x000000212d397223 */ /* 0x080fe2000000003e */
[-C--:B------:R-:W-:Y:S01]  /*72f0*/  FFMA R75, R69, R33.reuse, R60 ;  /* 0x00000021454b7223 */ /* 0x080fe2000000003c */
[----:B---3--:R-:W-:Y:S01]  /*7300*/  FFMA R32, R36, R32, R27 ;  /* 0x0000002024207223 */ /* 0x008fe2000000001b */
[-C--:B------:R-:W-:Y:S01]  /*7310*/  FFMA R59, R41, R33.reuse, R64 ;  /* 0x00000021293b7223 */ /* 0x080fe20000000040 */
[----:B------:R-:W1:Y:S01]  /*7320*/  LDS.128 R24, [R74+0x720] ;  /* 0x000720004a187984 */ /* 0x000e620000000c00 */
[----:B------:R-:W-:Y:S01]  /*7330*/  FFMA R75, R70, R34, R75 ;  /* 0x00000022464b7223 */ /* 0x000fe2000000004b */
[-C--:B----4-:R-:W-:Y:S01]  /*7340*/  FFMA R52, R68, R28.reuse, R52 ;  /* 0x0000001c44347223 */ /* 0x090fe20000000034 */
[-C--:B------:R-:W-:Y:S01]  /*7350*/  FFMA R54, R44, R28.reuse, R54 ;  /* 0x0000001c2c367223 */ /* 0x080fe20000000036 */
[----:B------:R-:W-:Y:S01]  /*7360*/  FFMA R56, R40, R28, R56 ;  /* 0x0000001c28387223 */ /* 0x000fe20000000038 */
[----:B------:R-:W-:Y:S01]  /*7370*/  FFMA R61, R37, R33, R32 ;  /* 0x00000021253d7223 */ /* 0x000fe20000000020 */
[-C--:B------:R-:W-:Y:S01]  /*7380*/  FFMA R33, R46, R34.reuse, R57 ;  /* 0x000000222e217223 */ /* 0x080fe20000000039 */
[----:B------:R-:W-:Y:S01]  /*7390*/  FFMA R32, R42, R34, R59 ;  /* 0x000000222a207223 */ /* 0x000fe2000000003b */
[----:B------:R-:W-:Y:S01]  /*73a0*/  FFMA R28, R36, R28, R63 ;  /* 0x0000001c241c7223 */ /* 0x000fe2000000003f */
[-C--:B------:R-:W-:Y:S01]  /*73b0*/  FFMA R125, R69, R29.reuse, R52 ;  /* 0x0000001d457d7223 */ /* 0x080fe20000000034 */
[-C--:B------:R-:W-:Y:S01]  /*73c0*/  FFMA R57, R45, R29.reuse, R54 ;  /* 0x0000001d2d397223 */ /* 0x080fe20000000036 */
[-C--:B------:R-:W-:Y:S01]  /*73d0*/  FFMA R59, R41, R29.reuse, R56 ;  /* 0x0000001d293b7223 */ /* 0x080fe20000000038 */
[-C--:B-----5:R-:W-:Y:S01]  /*73e0*/  FFMA R52, R68, R20.reuse, R49 ;  /* 0x0000001444347223 */ /* 0x0a0fe20000000031 */
[-C--:B------:R-:W-:Y:S01]  /*73f0*/  FFMA R54, R44, R20.reuse, R53 ;  /* 0x000000142c367223 */ /* 0x080fe20000000035 */
[-C--:B------:R-:W-:Y:S01]  /*7400*/  FFMA R124, R40, R20.reuse, R124 ;  /* 0x00000014287c7223 */ /* 0x080fe2000000007c */
[----:B------:R-:W-:Y:S01]  /*7410*/  FFMA R58, R36, R20, R58 ;  /* 0x00000014243a7223 */ /* 0x000fe2000000003a */
[----:B------:R-:W-:Y:S01]  /*7420*/  FFMA R34, R38, R34, R61 ;  /* 0x0000002226227223 */ /* 0x000fe2000000003d */
[----:B------:R-:W-:Y:S01]  /*7430*/  FFMA R61, R37, R29, R28 ;  /* 0x0000001d253d7223 */ /* 0x000fe2000000001c */
[-C--:B------:R-:W-:Y:S01]  /*7440*/  FFMA R29, R46, R30.reuse, R57 ;  /* 0x0000001e2e1d7223 */ /* 0x080fe20000000039 */
[-C--:B------:R-:W-:Y:S01]  /*7450*/  FFMA R28, R42, R30.reuse, R59 ;  /* 0x0000001e2a1c7223 */ /* 0x080fe2000000003b */
[-C--:B------:R-:W-:Y:S01]  /*7460*/  FFMA R49, R69, R21.reuse, R52 ;  /* 0x0000001545317223 */ /* 0x080fe20000000034 */
[-C--:B------:R-:W-:Y:S01]  /*7470*/  FFMA R53, R45, R21.reuse, R54 ;  /* 0x000000152d357223 */ /* 0x080fe20000000036 */
[-C--:B------:R-:W-:Y:S01]  /*7480*/  FFMA R57, R41, R21.reuse, R124 ;  /* 0x0000001529397223 */ /* 0x080fe2000000007c */
[----:B------:R-:W-:Y:S01]  /*7490*/  FFMA R59, R37, R21, R58 ;  /* 0x00000015253b7223 */ /* 0x000fe2000000003a */
[C---:B------:R-:W-:Y:S01]  /*74a0*/  FFMA R125, R70.reuse, R30, R125 ;  /* 0x0000001e467d7223 */ /* 0x040fe2000000007d */
[-C--:B------:R-:W-:Y:S01]  /*74b0*/  FFMA R124, R70, R22.reuse, R49 ;  /* 0x00000016467c7223 */ /* 0x080fe20000000031 */
[-C--:B------:R-:W-:Y:S01]  /*74c0*/  FFMA R20, R46, R22.reuse, R53 ;  /* 0x000000162e147223 */ /* 0x080fe20000000035 */
[----:B------:R-:W-:Y:S01]  /*74d0*/  FFMA R21, R42, R22, R57 ;  /* 0x000000162a157223 */ /* 0x000fe20000000039 */
[C---:B------:R-:W-:Y:S01]  /*74e0*/  FFMA R30, R38.reuse, R30, R61 ;  /* 0x0000001e261e7223 */ /* 0x040fe2000000003d */
[----:B------:R-:W-:Y:S01]  /*74f0*/  FFMA R22, R38, R22, R59 ;  /* 0x0000001626167223 */ /* 0x000fe2000000003b */
[----:B------:R-:W-:Y:S01]  /*7500*/  LDS.128 R60, [R74+0x330] ;  /* 0x000330004a3c7984 */ /* 0x000fe20000000c00 */
[-C--:B------:R-:W-:Y:S01]  /*7510*/  FFMA R75, R71, R35.reuse, R75 ;  /* 0x00000023474b7223 */ /* 0x080fe2000000004b */
[-C--:B------:R-:W-:Y:S01]  /*7520*/  FFMA R32, R43, R35.reuse, R32 ;  /* 0x000000232b207223 */ /* 0x080fe20000000020 */
[----:B------:R-:W-:Y:S01]  /*7530*/  FFMA R34, R39, R35, R34 ;  /* 0x0000002327227223 */ /* 0x000fe20000000022 */
[----:B------:R-:W-:Y:S01]  /*7540*/  LDS.128 R56, [R74+0x530] ;  /* 0x000530004a387984 */ /* 0x000fe20000000c00 */
[C---:B------:R-:W-:Y:S01]  /*7550*/  FFMA R125, R71.reuse, R31, R125 ;  /* 0x0000001f477d7223 */ /* 0x040fe2000000007d */
[----:B------:R-:W-:-:S02]  /*7560*/  FFMA R124, R71, R23, R124 ;  /* 0x00000017477c7223 */ /* 0x000fc4000000007c */
[----:B------:R-:W-:Y:S01]  /*7570*/  LDS.128 R64, [R74+0x130] ;  /* 0x000130004a407984 */ /* 0x000fe20000000c00 */
[-C--:B-1----:R-:W-:Y:S01]  /*7580*/  FFMA R50, R68, R24.reuse, R50 ;  /* 0x0000001844327223 */ /* 0x082fe20000000032 */
[-C--:B------:R-:W-:Y:S01]  /*7590*/  FFMA R48, R44, R24.reuse, R48 ;  /* 0x000000182c307223 */ /* 0x080fe20000000030 */
[-C--:B------:R-:W-:Y:S01]  /*75a0*/  FFMA R40, R40, R24.reuse, R51 ;  /* 0x0000001828287223 */ /* 0x080fe20000000033 */
[----:B------:R-:W-:Y:S01]  /*75b0*/  FFMA R24, R36, R24, R55 ;  /* 0x0000001824187223 */ /* 0x000fe20000000037 */
[-C--:B------:R-:W-:Y:S01]  /*75c0*/  FFMA R69, R69, R25.reuse, R50 ;  /* 0x0000001945457223 */ /* 0x080fe20000000032 */
[-C--:B------:R-:W-:Y:S01]  /*75d0*/  FFMA R45, R45, R25.reuse, R48 ;  /* 0x000000192d2d7223 */ /* 0x080fe20000000030 */
[-C--:B------:R-:W-:Y:S01]  /*75e0*/  FFMA R41, R41, R25.reuse, R40 ;  /* 0x0000001929297223 */ /* 0x080fe20000000028 */
[----:B------:R-:W-:Y:S01]  /*75f0*/  FFMA R25, R37, R25, R24 ;  /* 0x0000001925197223 */ /* 0x000fe20000000018 */
[----:B------:R-:W1:Y:S01]  /*7600*/  LDS.128 R48, [R17.X4+UR4+0x130] ;  /* 0x0001300411307984 */ /* 0x000e620008004c00 */
[-C--:B------:R-:W-:Y:S01]  /*7610*/  FFMA R70, R70, R26.reuse, R69 ;  /* 0x0000001a46467223 */ /* 0x080fe20000000045 */
[-C--:B------:R-:W-:Y:S01]  /*7620*/  FFMA R46, R46, R26.reuse, R45 ;  /* 0x0000001a2e2e7223 */ /* 0x080fe2000000002d */
[-C--:B------:R-:W-:Y:S01]  /*7630*/  FFMA R42, R42, R26.reuse, R41 ;  /* 0x0000001a2a2a7223 */ /* 0x080fe20000000029 */
[----:B------:R-:W2:Y:S01]  /*7640*/  LDS.128 R52, [R74+0x730] ;  /* 0x000730004a347984 */ /* 0x000ea20000000c00 */
[----:B------:R-:W-:Y:S01]  /*7650*/  FFMA R26, R38, R26, R25 ;  /* 0x0000001a261a7223 */ /* 0x000fe20000000019 */
[C---:B------:R-:W-:Y:S01]  /*7660*/  FFMA R36, R47.reuse, R35, R33 ;  /* 0x000000232f247223 */ /* 0x040fe20000000021 */
[-C--:B------:R-:W-:Y:S01]  /*7670*/  FFMA R38, R47, R31.reuse, R29 ;  /* 0x0000001f2f267223 */ /* 0x080fe2000000001d */
[-C--:B------:R-:W-:Y:S01]  /*7680*/  FFMA R35, R43, R31.reuse, R28 ;  /* 0x0000001f2b237223 */ /* 0x080fe2000000001c */
[----:B------:R-:W-:Y:S01]  /*7690*/  FFMA R33, R39, R31, R30 ;  /* 0x0000001f27217223 */ /* 0x000fe2000000001e */
[-C--:B------:R-:W-:Y:S01]  /*76a0*/  FFMA R41, R47, R23.reuse, R20 ;  /* 0x000000172f297223 */ /* 0x080fe20000000014 */
[----:B------:R-:W3:Y:S01]  /*76b0*/  LDS.128 R28, [R17.X4+UR4+0x330] ;  /* 0x00033004111c7984 */ /* 0x000ee20008004c00 */
[-C--:B------:R-:W-:Y:S01]  /*76c0*/  FFMA R40, R43, R23.reuse, R21 ;  /* 0x000000172b287223 */ /* 0x080fe20000000015 */
[----:B------:R-:W-:Y:S01]  /*76d0*/  FFMA R37, R39, R23, R22 ;  /* 0x0000001727257223 */ /* 0x000fe20000000016 */
[-C--:B------:R-:W-:Y:S01]  /*76e0*/  FFMA R71, R71, R27.reuse, R70 ;  /* 0x0000001b47477223 */ /* 0x080fe20000000046 */
[----:B------:R-:W4:Y:S01]  /*76f0*/  LDS.128 R20, [R17.X4+UR4+0x530] ;  /* 0x0005300411147984 */ /* 0x000f220008004c00 */
[-C--:B------:R-:W-:Y:S01]  /*7700*/  FFMA R46, R47, R27.reuse, R46 ;  /* 0x0000001b2f2e7223 */ /* 0x080fe2000000002e */
[-C--:B------:R-:W-:Y:S01]  /*7710*/  FFMA R42, R43, R27.reuse, R42 ;  /* 0x0000001b2b2a7223 */ /* 0x080fe2000000002a */
[----:B------:R-:W-:-:S02]  /*7720*/  FFMA R39, R39, R27, R26 ;  /* 0x0000001b27277223 */ /* 0x000fc4000000001a */
[----:B------:R-:W5:Y:S01]  /*7730*/  LDS.128 R24, [R17.X4+UR4+0x730] ;  /* 0x0007300411187984 */ /* 0x000f620008004c00 */
[C---:B-1----:R-:W-:Y:S01]  /*7740*/  FFMA R68, R48.reuse, R60, R125 ;  /* 0x0000003c30447223 */ /* 0x042fe2000000007d */
[C---:B------:R-:W-:Y:S01]  /*7750*/  FFMA R124, R48.reuse, R56, R124 ;  /* 0x00000038307c7223 */ /* 0x040fe2000000007c */
[C---:B------:R-:W-:Y:S01]  /*7760*/  FFMA R44, R48.reuse, R64, R75 ;  /* 0x00000040302c7223 */ /* 0x040fe2000000004b */
[----:B--2---:R-:W-:Y:S01]  /*7770*/  FFMA R48, R48, R52, R71 ;  /* 0x0000003430307223 */ /* 0x004fe20000000047 */
[C---:B------:R-:W-:Y:S01]  /*7780*/  FFMA R75, R49.reuse, R61, R68 ;  /* 0x0000003d314b7223 */ /* 0x040fe20000000044 */
[C---:B------:R-:W-:Y:S01]  /*7790*/  FFMA R45, R49.reuse, R57, R124 ;  /* 0x00000039312d7223 */ /* 0x040fe2000000007c */
[C---:B------:R-:W-:Y:S01]  /*77a0*/  FFMA R47, R49.reuse, R65, R44 ;  /* 0x00000041312f7223 */ /* 0x040fe2000000002c */
[----:B------:R-:W-:Y:S01]  /*77b0*/  FFMA R43, R49, R53, R48 ;  /* 0x00000035312b7223 */ /* 0x000fe20000000030 */
[C---:B------:R-:W-:Y:S01]  /*77c0*/  FFMA R75, R50.reuse, R62, R75 ;  /* 0x0000003e324b7223 */ /* 0x040fe2000000004b */
[----:B------:R-:W-:Y:S01]  /*77d0*/  FFMA R48, R50, R58, R45 ;  /* 0x0000003a32307223 */ /* 0x000fe2000000002d */
[C---:B---3--:R-:W-:Y:S01]  /*77e0*/  FFMA R36, R28.reuse, R64, R36 ;  /* 0x000000401c247223 */ /* 0x048fe20000000024 */
        /* <DEDUP_REMOVED lines=21> */
[----:B-----5:R-:W-:Y:S01]  /*7940*/  FFMA R34, R24, R64, R34 ;  /* 0x0000004018227223 */ /* 0x020fe20000000022 */
        /* <DEDUP_REMOVED lines=28> */
[C---:B------:R-:W-:Y:S01]  /*7b10*/  FFMA R50, R23.reuse, R55, R22 ;  /* 0x0000003717327223 */ /* 0x040fe20000000016 */
[----:B------:R-:W5:Y:S01]  /*7b20*/  LDS.128 R28, [R17.X4+UR4+0x340] ;  /* 0x00034004111c7984 */ /* 0x000f620008004c00 */
        /* <DEDUP_REMOVED lines=46> */
[-C--:B------:R-:W-:Y:S01]  /*7e10*/  FFMA R125, R31, R71.reuse, R125 ;  /* 0x000000471f7d7223 */ /* 0x080fe2000000007d */
[----:B------:R-:W-:Y:S01]  /*7e20*/  LDS.128 R48, [R17.X4+UR4+0x150] ;  /* 0x0001500411307984 */ /* 0x000fe20008004c00 */
[----:B------:R-:W-:Y:S01]  /*7e30*/  FFMA R124, R23, R71, R124 ;  /* 0x00000047177c7223 */ /* 0x000fe2000000007c */
[C---:B-1----:R-:W-:Y:S01]  /*7e40*/  FFMA R66, R24.reuse, R68, R66 ;  /* 0x0000004418427223 */ /* 0x042fe20000000042 */
[C---:B------:R-:W-:Y:S01]  /*7e50*/  FFMA R62, R24.reuse, R44, R62 ;  /* 0x0000002c183e7223 */ /* 0x040fe2000000003e */
[C---:B------:R-:W-:Y:S01]  /*7e60*/  FFMA R40, R24.reuse, R40, R59 ;  /* 0x0000002818287223 */ /* 0x040fe2000000003b */
        /* <DEDUP_REMOVED lines=17> */
[----:B------:R-:W-:Y:S01]  /*7f80*/  FFMA R36, R31, R47, R29 ;  /* 0x0000002f1f247223 */ /* 0x000fe2000000001d */
[----:B------:R-:W-:Y:S01]  /*7f90*/  FFMA R24, R35, R43, R33 ;  /* 0x0000002b23187223 */ /* 0x000fe20000000021 */
        /* <DEDUP_REMOVED lines=47> */
[----:B------:R-:W-:Y:S01]  /*8290*/  LDS.128 R32, [R17.X4+UR4+0x160] ;  /* 0x0001600411207984 */ /* 0x000fe20008004c00 */
        /* <DEDUP_REMOVED lines=24> */
[C---:B------:R-:W-:Y:S01]  /*8420*/  FFMA R49, R23.reuse, R55, R22 ;  /* 0x0000003717317223 */ /* 0x040fe20000000016 */
[----:B------:R-:W5:Y:S01]  /*8430*/  LDS.128 R28, [R17.X4+UR4+0x360] ;  /* 0x00036004111c7984 */ /* 0x000f620008004c00 */
        /* <DEDUP_REMOVED lines=129> */
[----:B------:R-:W-:Y:S01]  /*8c50*/  FFMA R24, R51, R63, R49 ;  /* 0x0000003f33187223 */ /* 0x000fe20000000031 */
[----:B------:R-:W2:Y:S01]  /*8c60*/  LDS.128 R44, [R74+0x380] ;  /* 0x000380004a2c7984 */ /* 0x000ea20000000c00 */
[----:B------:R-:W-:Y:S01]  /*8c70*/  FFMA R49, R31, R59, R28 ;  /* 0x0000003b1f317223 */ /* 0x000fe2000000001c */
[C---:B------:R-:W-:Y:S01]  /*8c80*/  FFMA R54, R26.reuse, R54, R25 ;  /* 0x000000361a367223 */ /* 0x040fe20000000019 */
[----:B------:R-:W-:Y:S01]  /*8c90*/  FFMA R25, R51, R67, R48 ;  /* 0x0000004333197223 */ /* 0x000fe20000000030 */
[----:B------:R-:W3:Y:S01]  /*8ca0*/  LDS.128 R68, [R74+0x180] ;  /* 0x000180004a447984 */ /* 0x000ee20000000c00 */
[C---:B------:R-:W-:Y:S01]  /*8cb0*/  FFMA R48, R31.reuse, R55, R30 ;  /* 0x000000371f307223 */ /* 0x040fe2000000001e */
[----:B------:R-:W-:Y:S01]  /*8cc0*/  FFMA R52, R31, R63, R29 ;  /* 0x0000003f1f347223 */ /* 0x000fe2000000001d */
[C---:B------:R-:W-:Y:S01]  /*8cd0*/  FFMA R66, R26.reuse, R66, R65 ;  /* 0x000000421a427223 */ /* 0x040fe20000000041 */
[----:B------:R-:W4:Y:S01]  /*8ce0*/  LDS.128 R36, [R74+0x780] ;  /* 0x000780004a247984 */ /* 0x000f220000000c00 */
[C---:B------:R-:W-:Y:S01]  /*8cf0*/  FFMA R62, R26.reuse, R62, R61 ;  /* 0x0000003e1a3e7223 */ /* 0x040fe2000000003d */
[----:B------:R-:W-:Y:S01]  /*8d00*/  FFMA R58, R26, R58, R57 ;  /* 0x0000003a1a3a7223 */ /* 0x000fe20000000039 */
[-C--:B------:R-:W-:Y:S01]  /*8d10*/  FFMA R26, R51, R55.reuse, R50 ;  /* 0x00000037331a7223 */ /* 0x080fe20000000032 */
        /* <DEDUP_REMOVED lines=335> */
[----:B------:R-:W-:Y:S01]  /*a210*/  LDS.128 R48, [R74+0x1d0] ;  /* 0x0001d0004a307984 */ /* 0x000fe20000000c00 */
        /* <DEDUP_REMOVED lines=13> */
[----:B------:R-:W2:Y:S01]  /*a2f0*/  LDS.128 R60, [R17.X4+UR4+0x3d0] ;  /* 0x0003d004113c7984 */ /* 0x000ea20008004c00 */
[C---:B------:R-:W-:Y:S01]  /*a300*/  FFMA R46, R26.reuse, R46, R45 ;  /* 0x0000002e1a2e7223 */ /* 0x040fe2000000002d */
[C---:B------:R-:W-:Y:S01]  /*a310*/  FFMA R42, R26.reuse, R42, R41 ;  /* 0x0000002a1a2a7223 */ /* 0x040fe20000000029 */
[----:B------:R-:W-:Y:S01]  /*a320*/  FFMA R26, R26, R38, R25 ;  /* 0x000000261a1a7223 */ /* 0x000fe20000000019 */
[----:B------:R-:W3:Y:S01]  /*a330*/  LDS.128 R56, [R17.X4+UR4+0x5d0] ;  /* 0x0005d00411387984 */ /* 0x000ee20008004c00 */
[----:B------:R-:W-:Y:S01]  /*a340*/  FFMA R24, R35, R71, R32 ;  /* 0x0000004723187223 */ /* 0x000fe20000000020 */
[C---:B------:R-:W-:Y:S01]  /*a350*/  FFMA R32, R31.reuse, R39, R30 ;  /* 0x000000271f207223 */ /* 0x040fe2000000001e */
[C---:B------:R-:W-:Y:S01]  /*a360*/  FFMA R37, R31.reuse, R43, R28 ;  /* 0x0000002b1f257223 */ /* 0x040fe2000000001c */
[----:B------:R-:W4:Y:S01]  /*a370*/  LDS.128 R52, [R17.X4+UR4+0x7d0] ;  /* 0x0007d00411347984 */ /* 0x000f220008004c00 */
[-C--:B------:R-:W-:Y:S01]  /*a380*/  FFMA R38, R31, R47.reuse, R29 ;  /* 0x0000002f1f267223 */ /* 0x080fe2000000001d */
[----:B------:R-:W-:Y:S01]  /*a390*/  FFMA R36, R35, R47, R75 ;  /* 0x0000002f23247223 */ /* 0x000fe2000000004b */
[C---:B------:R-:W-:Y:S01]  /*a3a0*/  FFMA R35, R23.reuse, R39, R22 ;  /* 0x0000002717237223 */ /* 0x040fe20000000016 */
[----:B------:R-:W5:Y:S01]  /*a3b0*/  LDS.128 R28, [R74+0x3d0] ;  /* 0x0003d0004a1c7984 */ /* 0x000f620000000c00 */
[----:B------:R-:W-:Y:S01]  /*a3c0*/  FFMA R40, R23, R47, R21 ;  /* 0x0000002f17287223 */ /* 0x000fe20000000015 */
[C---:B------:R-:W-:Y:S01]  /*a3d0*/  FFMA R39, R27.reuse, R39, R26 ;  /* 0x000000271b277223 */ /* 0x040fe2000000001a */
[C---:B------:R-:W-:Y:S01]  /*a3e0*/  FFMA R42, R27.reuse, R43, R42 ;  /* 0x0000002b1b2a7223 */ /* 0x040fe2000000002a */
[----:B------:R-:W-:Y:S01]  /*a3f0*/  FFMA R47, R27, R47, R46 ;  /* 0x0000002f1b2f7223 */ /* 0x000fe2000000002e */
[-C--:B------:R-:W-:Y:S01]  /*a400*/  FFMA R25, R23, R71.reuse, R20 ;  /* 0x0000004717197223 */ /* 0x080fe20000000014 */
[----:B------:R-:W-:Y:S01]  /*a410*/  FFMA R27, R27, R71, R70 ;  /* 0x000000471b1b7223 */ /* 0x000fe20000000046 */
        /* <DEDUP_REMOVED lines=8> */
[----:B------:R-:W1:Y:S01]  /*a4a0*/  LDS.128 R24, [R74+0x7d0] ;  /* 0x0007d0004a187984 */ /* 0x000e620000000c00 */
[-C--:B-----5:R-:W-:Y:S01]  /*a4b0*/  FFMA R36, R64, R28.reuse, R36 ;  /* 0x0000001c40247223 */ /* 0x0a0fe20000000024 */
        /* <DEDUP_REMOVED lines=27> */
[----:B------:R-:W-:Y:S01]  /*a670*/  LDS.128 R40, [R74+0x5e0] ;  /* 0x0005e0004a287984 */ /* 0x000fe20000000c00 */
[----:B------:R-:W-:Y:S01]  /*a680*/  FFMA R30, R54, R30, R45 ;  /* 0x0000001e361e7223 */ /* 0x000fe2000000002d */
[C---:B------:R-:W-:Y:S01]  /*a690*/  FFMA R124, R67.reuse, R23, R124 ;  /* 0x00000017437c7223 */ /* 0x040fe2000000007c */
[C---:B------:R-:W-:Y:S01]  /*a6a0*/  FFMA R125, R67.reuse, R31, R125 ;  /* 0x0000001f437d7223 */ /* 0x040fe2000000007d */
[----:B------:R-:W-:Y:S01]  /*a6b0*/  LDS.128 R44, [R74+0x1e0] ;  /* 0x0001e0004a2c7984 */ /* 0x000fe20000000c00 */
[-C--:B------:R-:W-:Y:S01]  /*a6c0*/  FFMA R48, R67, R51.reuse, R48 ;  /* 0x0000003343307223 */ /* 0x080fe20000000030 */
        /* <DEDUP_REMOVED lines=8> */
[----:B------:R-:W-:Y:S01]  /*a750*/  LDS.128 R36, [R74+0x3e0] ;  /* 0x0003e0004a247984 */ /* 0x000fe20000000c00 */
[-C--:B------:R-:W-:Y:S01]  /*a760*/  FFMA R57, R57, R25.reuse, R56 ;  /* 0x0000001939397223 */ /* 0x080fe20000000038 */
[----:B------:R-:W-:Y:S01]  /*a770*/  FFMA R25, R53, R25, R24 ;  /* 0x0000001935197223 */ /* 0x000fe20000000018 */
[-C--:B------:R-:W-:Y:S01]  /*a780*/  FFMA R62, R62, R26.reuse, R61 ;  /* 0x0000001a3e3e7223 */ /* 0x080fe2000000003d */
[----:B------:R-:W1:Y:S01]  /*a790*/  LDS.128 R32, [R17.X4+UR4+0x1e0] ;  /* 0x0001e00411207984 */ /* 0x000e620008004c00 */
[-C--:B------:R-:W-:Y:S01]  /*a7a0*/  FFMA R24, R58, R26.reuse, R57 ;  /* 0x0000001a3a187223 */ /* 0x080fe20000000039 */
[-C--:B------:R-:W-:Y:S01]  /*a7b0*/  FFMA R66, R66, R26.reuse, R65 ;  /* 0x0000001a42427223 */ /* 0x080fe20000000041 */
[-C--:B------:R-:W-:Y:S01]  /*a7c0*/  FFMA R53, R63, R31.reuse, R29 ;  /* 0x0000001f3f357223 */ /* 0x080fe2000000001d */
[-C--:B------:R-:W-:Y:S01]  /*a7d0*/  FFMA R58, R59, R31.reuse, R28 ;  /* 0x0000001f3b3a7223 */ /* 0x080fe2000000001c */
[----:B------:R-:W-:Y:S01]  /*a7e0*/  FFMA R57, R55, R31, R30 ;  /* 0x0000001f37397223 */ /* 0x000fe2000000001e */
[----:B------:R-:W-:Y:S01]  /*a7f0*/  FFMA R26, R54, R26, R25 ;  /* 0x0000001a361a7223 */ /* 0x000fe20000000019 */
[----:B------:R-:W2:Y:S01]  /*a800*/  LDS.128 R28, [R17.X4+UR4+0x3e0] ;  /* 0x0003e004111c7984 */ /* 0x000ea20008004c00 */
[C---:B------:R-:W-:Y:S01]  /*a810*/  FFMA R52, R63.reuse, R51, R49 ;  /* 0x000000333f347223 */ /* 0x040fe20000000031 */
[C---:B------:R-:W-:Y:S01]  /*a820*/  FFMA R54, R63.reuse, R23, R20 ;  /* 0x000000173f367223 */ /* 0x040fe20000000014 */
[-C--:B------:R-:W-:Y:S01]  /*a830*/  FFMA R63, R63, R27.reuse, R62 ;  /* 0x0000001b3f3f7223 */ /* 0x080fe2000000003e */
[-C--:B------:R-:W-:Y:S01]  /*a840*/  FFMA R62, R59, R27.reuse, R24 ;  /* 0x0000001b3b3e7223 */ /* 0x080fe20000000018 */
[----:B------:R-:W-:Y:S01]  /*a850*/  FFMA R67, R67, R27, R66 ;  /* 0x0000001b43437223 */ /* 0x000fe20000000042 */
[----:B------:R-:W-:Y:S01]  /*a860*/  FFMA R61, R59, R23, R21 ;  /* 0x000000173b3d7223 */ /* 0x000fe20000000015 */
[C---:B------:R-:W-:Y:S01]  /*a870*/  FFMA R59, R55.reuse, R27, R26 ;  /* 0x0000001b373b7223 */ /* 0x040fe2000000001a */
[C---:B------:R-:W-:Y:S01]  /*a880*/  FFMA R56, R55.reuse, R51, R50 ;  /* 0x0000003337387223 */ /* 0x040fe20000000032 */
[----:B------:R-:W-:-:S02]  /*a890*/  FFMA R60, R55, R23, R22 ;  /* 0x00000017373c7223 */ /* 0x000fc40000000016 */
[----:B------:R-:W3:Y:S01]  /*a8a0*/  LDS.128 R20, [R17.X4+UR4+0x5e0] ;  /* 0x0005e00411147984 */ /* 0x000ee20008004c00 */
[C---:B-1----:R-:W-:Y:S01]  /*a8b0*/  FFMA R24, R32.reuse, R36, R125 ;  /* 0x0000002420187223 */ /* 0x042fe2000000007d */
        /* <DEDUP_REMOVED lines=10> */
[----:B------:R-:W1:Y:S01]  /*a960*/  LDS.128 R24, [R17.X4+UR4+0x7e0] ;  /* 0x0007e00411187984 */ /* 0x000e620008004c00 */
[----:B------:R-:W-:Y:S01]  /*a970*/  FFMA R34, R34, R70, R33 ;  /* 0x0000004622227223 */ /* 0x000fe20000000021 */
[C---:B------:R-:W-:Y:S01]  /*a980*/  FFMA R49, R35.reuse, R39, R32 ;  /* 0x0000002723317223 */ /* 0x040fe20000000020 */
[C---:B--2---:R-:W-:Y:S01]  /*a990*/  FFMA R32, R28.reuse, R36, R53 ;  /* 0x000000241c207223 */ /* 0x044fe20000000035 */
[C---:B------:R-:W-:Y:S01]  /*a9a0*/  FFMA R54, R28.reuse, R40, R54 ;  /* 0x000000281c367223 */ /* 0x040fe20000000036 */
[----:B------:R-:W-:Y:S01]  /*a9b0*/  FFMA R51, R35, R71, R34 ;  /* 0x0000004723337223 */ /* 0x000fe20000000022 */
[C---:B------:R-:W-:Y:S01]  /*a9c0*/  FFMA R34, R28.reuse, R68, R63 ;  /* 0x000000441c227223 */ /* 0x040fe2000000003f */
[----:B------:R-:W-:Y:S01]  /*a9d0*/  FFMA R52, R28, R44, R52 ;  /* 0x0000002c1c347223 */ /* 0x000fe20000000034 */
[----:B------:R-:W-:Y:S01]  /*a9e0*/  FFMA R53, R29, R37, R32 ;  /* 0x000000251d357223 */ /* 0x000fe20000000020 */
        /* <DEDUP_REMOVED lines=10> */
[C---:B---3--:R-:W-:Y:S01]  /*aa90*/  FFMA R62, R20.reuse, R68, R62 ;  /* 0x00000044143e7223 */ /* 0x048fe2000000003e */
        /* <DEDUP_REMOVED lines=14> */
[----:B------:R-:W-:Y:S01]  /*ab80*/  LEA R75, R16, R73, 0xf ;  /* 0x00000049104b7211 */ /* 0x000fe200078e78ff */
[C---:B------:R-:W-:Y:S01]  /*ab90*/  FFMA R64, R23.reuse, R71, R64 ;  /* 0x0000004717407223 */ /* 0x040fe20000000040 */
[C---:B------:R-:W-:Y:S01]  /*aba0*/  FFMA R66, R23.reuse, R43, R66 ;  /* 0x0000002b17427223 */ /* 0x040fe20000000042 */
[C---:B------:R-:W-:Y:S01]  /*abb0*/  FFMA R65, R23.reuse, R47, R22 ;  /* 0x0000002f17417223 */ /* 0x040fe20000000016 */
[----:B------:R-:W-:Y:S01]  /*abc0*/  FFMA R67, R23, R39, R20 ;  /* 0x0000002717437223 */ /* 0x000fe20000000014 */
[----:B------:R-:W-:Y:S01]  /*abd0*/  LDS.128 R28, [R17.X4+UR4+0x3f0] ;  /* 0x0003f004111c7984 */ /* 0x000fe20008004c00 */
        /* <DEDUP_REMOVED lines=8> */
[----:B------:R-:W-:Y:S01]  /*ac60*/  IADD3 R68, P1, R122, UR6, RZ ;  /* 0x000000067a447c10 */ /* 0x000fe2000ff3e0ff */
[C---:B------:R-:W-:Y:S01]  /*ac70*/  FFMA R70, R26.reuse, R70, R69 ;  /* 0x000000461a467223 */ /* 0x040fe20000000045 */
[C---:B------:R-:W-:Y:S01]  /*ac80*/  FFMA R44, R26.reuse, R42, R41 ;  /* 0x0000002a1a2c7223 */ /* 0x040fe20000000029 */
[C---:B------:R-:W-:Y:S01]  /*ac90*/  FFMA R38, R26.reuse, R38, R37 ;  /* 0x000000261a267223 */ /* 0x040fe20000000025 */
[----:B------:R-:W-:Y:S01]  /*aca0*/  FFMA R26, R26, R46, R25 ;  /* 0x0000002e1a1a7223 */ /* 0x000fe20000000019 */
[----:B------:R-:W-:Y:S01]  /*acb0*/  IADD3 R68, P2, R68, 0x1000, RZ ;  /* 0x0000100044447810 */ /* 0x000fe20007f5e0ff */
[----:B------:R-:W-:Y:S01]  /*acc0*/  FFMA R71, R27, R71, R70 ;  /* 0x000000471b477223 */ /* 0x000fe20000000046 */
[----:B------:R-:W-:Y:S01]  /*acd0*/  IADD3.X R46, R123, UR7, RZ, P1, !PT ;  /* 0x000000077b2e7c10 */ /* 0x000fe20008ffe4ff */
[C---:B------:R-:W-:Y:S01]  /*ace0*/  FFMA R44, R27.reuse, R43, R44 ;  /* 0x0000002b1b2c7223 */ /* 0x040fe2000000002c */
[C---:B------:R-:W-:Y:S01]  /*acf0*/  FFMA R45, R27.reuse, R39, R38 ;  /* 0x000000271b2d7223 */ /* 0x040fe20000000026 */
[----:B------:R-:W-:Y:S01]  /*ad00*/  FFMA R47, R27, R47, R26 ;  /* 0x0000002f1b2f7223 */ /* 0x000fe2000000001a */
[----:B------:R-:W-:Y:S01]  /*ad10*/  IADD3.X R69, RZ, R46, RZ, P2, !PT ;  /* 0x0000002eff457210 */ /* 0x000fe200017fe4ff */
[----:B------:R-:W-:Y:S01]  /*ad20*/  LDS.128 R24, [R17.X4+UR4+0x1f0] ;  /* 0x0001f00411187984 */ /* 0x000fe20008004c00 */
[----:B------:R-:W-:-:S02]  /*ad30*/  IADD3 R46, P0, R120, UR6, RZ ;  /* 0x00000006782e7c10 */ /* 0x000fc4000ff1e0ff */
[----:B------:R-:W-:Y:S01]  /*ad40*/  LEA R125, R16, R72, 0xf ;  /* 0x00000048107d7211 */ /* 0x000fe200078e78ff */
[----:B------:R-:W-:Y:S04]  /*ad50*/  LDS.128 R32, [R17.X4+UR4+0x5f0] ;  /* 0x0005f00411207984 */ /* 0x000fe80008004c00 */
[----:B------:R-:W1:Y:S04]  /*ad60*/  LDS.128 R20, [R74+0x3f0] ;  /* 0x0003f0004a147984 */ /* 0x000e680000000c00 */
[----:B------:R-:W2:Y:S04]  /*ad70*/  LDS.128 R36, [R74+0x5f0] ;  /* 0x0005f0004a247984 */ /* 0x000ea80000000c00 */
[----:B------:R-:W3:Y:S04]  /*ad80*/  LDS.128 R40, [R74+0x1f0] ;  /* 0x0001f0004a287984 */ /* 0x000ee80000000c00 */
[----:B------:R-:W4:Y:S04]  /*ad90*/  LDS.128 R56, [R74+0x7f0] ;  /* 0x0007f0004a387984 */ /* 0x000f280000000c00 */
[----:B------:R-:W5:Y:S01]  /*ada0*/  LDS.128 R60, [R17.X4+UR4+0x7f0] ;  /* 0x0007f004113c7984 */ /* 0x000f620008004c00 */
[----:B------:R-:W-:-:S03]  /*adb0*/  USHF.L.U32 UR4, UR5, 0xf, URZ ;  /* 0x0000000f05047899 */ /* 0x000fc6000800063f */
[----:B------:R-:W-:Y:S06]  /*adc0*/  BAR.SYNC 0x0 ;  /* 0x0000000000007b1d */ /* 0x000fec0000000000 */
[----:B------:R-:W-:Y:S01]  /*add0*/  @!PT LDS RZ, [RZ] ;  /* 0x00000000fffff984 */ /* 0x000fe20000000800 */
[----:B------:R-:W-:Y:S01]  /*ade0*/  @!PT LDS RZ, [RZ] ;  /* 0x00000000fffff984 */ /* 0x000fe20000000800 */
[----:B------:R-:W-:Y:S01]  /*adf0*/  @!PT LDS RZ, [RZ] ;  /* 0x00000000fffff984 */ /* 0x000fe20000000800 */
[----:B------:R1:W-:Y:S02]  /*ae00*/  LDGSTS.E.BYPASS.128 [R75], [R68.64+-0x800], !PT ;  /* 0x00000800444b7fae */ /* 0x0003e4000f901c4a */
[----:B-1----:R-:W-:Y:S02]  /*ae10*/  IADD3 R68, P1, R46, 0x1000, RZ ;  /* 0x000010002e447810 */ /* 0x002fe40007f3e0ff */
[----:B------:R-:W-:Y:S01]  /*ae20*/  IADD3.X R46, R121, UR7, RZ, P0, !PT ;  /* 0x00000007792e7c10 */ /* 0x000fe200087fe4ff */
[----:B------:R-:W-:Y:S01]  /*ae30*/  FFMA R124, R32, R20, R67 ;  /* 0x00000014207c7223 */ /* 0x000fe20000000043 */
[----:B------:R-:W-:-:S02]  /*ae40*/  LEA R75, R16, R19, 0xf ;  /* 0x00000013104b7211 */ /* 0x000fc400078e78ff */
[----:B------:R-:W-:Y:S01]  /*ae50*/  IADD3.X R69, RZ, R46, RZ, P1, !PT ;  /* 0x0000002eff457210 */ /* 0x000fe20000ffe4ff */
[-C--:B--2---:R-:W-:Y:S01]  /*ae60*/  FFMA R50, R24, R36.reuse, R50 ;  /* 0x0000002418327223 */ /* 0x084fe20000000032 */
[----:B------:R-:W-:Y:S01]  /*ae70*/  IADD3 R46, P0, R118, UR6, RZ ;  /* 0x00000006762e7c10 */ /* 0x000fe2000ff1e0ff */
[-C--:B------:R-:W-:Y:S01]  /*ae80*/  FFMA R54, R28, R36.reuse, R54 ;  /* 0x000000241c367223 */ /* 0x080fe20000000036 */
[----:B------:R-:W-:Y:S01]  /*ae90*/  FFMA R66, R32, R36, R66 ;  /* 0x0000002420427223 */ /* 0x000fe20000000042 */
[----:B------:R1:W-:Y:S01]  /*aea0*/  LDGSTS.E.BYPASS.128 [R125], [R68.64+-0x800], !PT ;  /* 0x00000800447d7fae */ /* 0x0003e2000f901c4a */
[-C--:B---3--:R-:W-:Y:S01]  /*aeb0*/  FFMA R48, R24, R40.reuse, R48 ;  /* 0x0000002818307223 */ /* 0x088fe20000000030 */
[----:B------:R-:W-:Y:S01]  /*aec0*/  FFMA R67, R29, R37, R54 ;  /* 0x000000251d437223 */ /* 0x000fe20000000036 */
[----:B------:R-:W-:Y:S01]  /*aed0*/  FFMA R52, R28, R40, R52 ;  /* 0x000000281c347223 */ /* 0x000fe20000000034 */
[----:B----4-:R-:W-:Y:S01]  /*aee0*/  FFMA R64, R32, R56, R64 ;  /* 0x0000003820407223 */ /* 0x010fe20000000040 */
[----:B-----5:R-:W-:Y:S01]  /*aef0*/  FFMA R44, R60, R36, R44 ;  /* 0x000000243c2c7223 */ /* 0x020fe2000000002c */
[----:B-1----:R-:W-:-:S02]  /*af00*/  IADD3 R68, P1, R46, 0x1000, RZ ;  /* 0x000010002e447810 */ /* 0x002fc40007f3e0ff */
[----:B------:R-:W-:Y:S02]  /*af10*/  IADD3.X R46, R119, UR7, RZ, P0, !PT ;  /* 0x00000007772e7c10 */ /* 0x000fe400087fe4ff */
[----:B------:R-:W-:Y:S02]  /*af20*/  LEA R125, R16, R18, 0xf ;  /* 0x00000012107d7211 */ /* 0x000fe400078e78ff */
[----:B------:R-:W-:Y:S02]  /*af30*/  IADD3.X R69, RZ, R46, RZ, P1, !PT ;  /* 0x0000002eff457210 */ /* 0x000fe40000ffe4ff */
[----:B------:R-:W-:-:S03]  /*af40*/  IADD3 R46, P0, R116, UR6, RZ ;  /* 0x00000006742e7c10 */ /* 0x000fc6000ff1e0ff */
[----:B------:R1:W-:Y:S02]  /*af50*/  LDGSTS.E.BYPASS.128 [R75], [R68.64+-0x800], !PT ;  /* 0x00000800444b7fae */ /* 0x0003e4000f901c4a */
[----:B-1----:R-:W-:Y:S02]  /*af60*/  IADD3 R68, P1, R46, 0x1000, RZ ;  /* 0x000010002e447810 */ /* 0x002fe40007f3e0ff */
        /* <DEDUP_REMOVED lines=60> */
[----:B------:R-:W-:-:S04]  /*b330*/  IADD3.X R46, R97, UR7, RZ, P0, !PT ;  /* 0x00000007612e7c10 */ /* 0x000fc800087fe4ff */
[----:B------:R-:W-:Y:S02]  /*b340*/  IADD3.X R69, RZ, R46, RZ, P1, !PT ;  /* 0x0000002eff457210 */ /* 0x000fe40000ffe4ff */
[----:B------:R-:W-:-:S03]  /*b350*/  IADD3 R46, P0, R94, UR6, RZ ;  /* 0x000000065e2e7c10 */ /* 0x000fc6000ff1e0ff */
[----:B------:R1:W-:Y:S02]  /*b360*/  LDGSTS.E.BYPASS.128 [R125], [R68.64+-0x800], !PT ;  /* 0x00000800447d7fae */ /* 0x0003e4000f901c4a */
[----:B-1----:R-:W-:Y:S02]  /*b370*/  IADD3 R68, P1, R46, 0x1000, RZ ;  /* 0x000010002e447810 */ /* 0x002fe40007f3e0ff */
[----:B------:R-:W-:Y:S02]  /*b380*/  IADD3.X R46, R95, UR7, RZ, P0, !PT ;  /* 0x000000075f2e7c10 */ /* 0x000fe400087fe4ff */
[----:B------:R-:W-:Y:S02]  /*b390*/  IADD3 R70, P0, R92, UR6, RZ ;  /* 0x000000065c467c10 */ /* 0x000fe4000ff1e0ff */
[----:B------:R-:W-:Y:S02]  /*b3a0*/  IADD3.X R69, RZ, R46, RZ, P1, !PT ;  /* 0x0000002eff457210 */ /* 0x000fe40000ffe4ff */
[----:B------:R-:W-:-:S02]  /*b3b0*/  LEA R46, R16, R12, 0xf ;  /* 0x0000000c102e7211 */ /* 0x000fc400078e78ff */
[----:B------:R-:W-:-:S03]  /*b3c0*/  LEA R125, R16, R13, 0xf ;  /* 0x0000000d107d7211 */ /* 0x000fc600078e78ff */
[----:B------:R1:W-:Y:S02]  /*b3d0*/  LDGSTS.E.BYPASS.128 [R46], [R68.64+-0x800], !PT ;  /* 0x00000800442e7fae */ /* 0x0003e4000f901c4a */
[----:B-1----:R-:W-:Y:S02]  /*b3e0*/  IADD3 R68, P1, R70, 0x1000, RZ ;  /* 0x0000100046447810 */ /* 0x002fe40007f3e0ff */
[----:B------:R-:W-:Y:S02]  /*b3f0*/  IADD3.X R70, R93, UR7, RZ, P0, !PT ;  /* 0x000000075d467c10 */ /* 0x000fe400087fe4ff */
[----:B------:R-:W-:Y:S02]  /*b400*/  IADD3 R74, P0, R90, UR6, RZ ;  /* 0x000000065a4a7c10 */ /* 0x000fe4000ff1e0ff */
[----:B------:R-:W-:Y:S02]  /*b410*/  IADD3.X R69, RZ, R70, RZ, P1, !PT ;  /* 0x00000046ff457210 */ /* 0x000fe40000ffe4ff */
[----:B------:R-:W-:-:S02]  /*b420*/  IADD3 R74, P1, R74, 0x1000, RZ ;  /* 0x000010004a4a7810 */ /* 0x000fc40007f3e0ff */
[----:B------:R-:W-:Y:S01]  /*b430*/  IADD3.X R70, R91, UR7, RZ, P0, !PT ;  /* 0x000000075b467c10 */ /* 0x000fe200087fe4ff */
[----:B------:R1:W-:Y:S03]  /*b440*/  LDGSTS.E.BYPASS.128 [R125], [R68.64+-0x800], !PT ;  /* 0x00000800447d7fae */ /* 0x0003e6000f901c4a */
[----:B------:R-:W-:Y:S01]  /*b450*/  IADD3.X R75, RZ, R70, RZ, P1, !PT ;  /* 0x00000046ff4b7210 */ /* 0x000fe20000ffe4ff */
[----:B------:R-:W0:Y:S01]  /*b460*/  LDGDEPBAR ;  /* 0x00000000000079af */ /* 0x000e220000000000 */
[----:B------:R-:W-:Y:S02]  /*b470*/  IADD3 R70, P0, R88, UR6, RZ ;  /* 0x0000000658467c10 */ /* 0x000fe4000ff1e0ff */
[----:B-1----:R-:W-:Y:S02]  /*b480*/  LEA R68, R16, 0x20000, 0xe ;  /* 0x0002000010447811 */ /* 0x002fe400078e70ff */
[----:B------:R-:W-:-:S02]  /*b490*/  IADD3.X R69, R89, UR7, RZ, P0, !PT ;  /* 0x0000000759457c10 */ /* 0x000fc400087fe4ff */
[-C--:B------:R-:W-:Y:S02]  /*b4a0*/  IADD3 R46, R73, R68.reuse, RZ ;  /* 0x00000044492e7210 */ /* 0x080fe40007ffe0ff */
[----:B------:R-:W-:-:S03]  /*b4b0*/  IADD3 R125, R19, R68, RZ ;  /* 0x00000044137d7210 */ /* 0x000fc60007ffe0ff */
[----:B------:R1:W-:Y:S02]  /*b4c0*/  LDGSTS.E.BYPASS.128 [R46], [R74.64+-0x800], !PT ;  /* 0x000008004a2e7fae */ /* 0x0003e4000f901c4a */
[----:B-1----:R-:W-:Y:S02]  /*b4d0*/  IADD3 R74, P1, R70, 0x1000, RZ ;  /* 0x00001000464a7810 */ /* 0x002fe40007f3e0ff */
[----:B------:R-:W-:Y:S02]  /*b4e0*/  IADD3 R70, P0, R86, UR6, RZ ;  /* 0x0000000656467c10 */ /* 0x000fe4000ff1e0ff */
[----:B------:R-:W-:Y:S02]  /*b4f0*/  IADD3.X R75, RZ, R69, RZ, P1, !PT ;  /* 0x00000045ff4b7210 */ /* 0x000fe40000ffe4ff */
[----:B------:R-:W-:-:S05]  /*b500*/  IADD3 R69, R72, R68, RZ ;  /* 0x0000004448457210 */ /* 0x000fca0007ffe0ff */
[----:B------:R1:W-:Y:S02]  /*b510*/  LDGSTS.E.BYPASS.128 [R69], [R74.64+-0x800], !PT ;  /* 0x000008004a457fae */ /* 0x0003e4000f901c4a */
[----:B-1----:R-:W-:Y:S02]  /*b520*/  IADD3 R74, P1, R70, 0x1000, RZ ;  /* 0x00001000464a7810 */ /* 0x002fe40007f3e0ff */
[----:B------:R-:W-:Y:S02]  /*b530*/  IADD3.X R70, R87, UR7, RZ, P0, !PT ;  /* 0x0000000757467c10 */ /* 0x000fe400087fe4ff */
[----:B------:R-:W-:Y:S02]  /*b540*/  IADD3 R46, P0, R84, UR6, RZ ;  /* 0x00000006542e7c10 */ /* 0x000fe4000ff1e0ff */
[----:B------:R-:W-:Y:S01]  /*b550*/  IADD3.X R75, RZ, R70, RZ, P1, !PT ;  /* 0x00000046ff4b7210 */ /* 0x000fe20000ffe4ff */
[----:B------:R-:W-:Y:S01]  /*b560*/  FFMA R70, R28, R20, R53 ;  /* 0x000000141c467223 */ /* 0x000fe20000000035 */
[----:B------:R-:W-:Y:S01]  /*b570*/  IADD3 R69, R18, R68, RZ ;  /* 0x0000004412457210 */ /* 0x000fe20007ffe0ff */
[----:B------:R-:W-:Y:S01]  /*b580*/  FFMA R53, R33, R21, R124 ;  /* 0x0000001521357223 */ /* 0x000fe2000000007c */
[----:B------:R-:W-:Y:S01]  /*b590*/  FFMA R28, R28, R56, R55 ;  /* 0x000000381c1c7223 */ /* 0x000fe20000000037 */
[----:B------:R1:W-:Y:S02]  /*b5a0*/  LDGSTS.E.BYPASS.128 [R125], [R74.64+-0x800], !PT ;  /* 0x000008004a7d7fae */ /* 0x0003e4000f901c4a */
[----:B-1----:R-:W-:-:S02]  /*b5b0*/  IADD3 R74, P1, R46, 0x1000, RZ ;  /* 0x000010002e4a7810 */ /* 0x002fc40007f3e0ff */
[----:B------:R-:W-:Y:S02]  /*b5c0*/  IADD3.X R46, R85, UR7, RZ, P0, !PT ;  /* 0x00000007552e7c10 */ /* 0x000fe400087fe4ff */
[----:B------:R-:W-:Y:S02]  /*b5d0*/  IADD3 R125, R2, R68, RZ ;  /* 0x00000044027d7210 */ /* 0x000fe40007ffe0ff */
[----:B------:R-:W-:Y:S02]  /*b5e0*/  IADD3.X R75, RZ, R46, RZ, P1, !PT ;  /* 0x0000002eff4b7210 */ /* 0x000fe40000ffe4ff */
[----:B------:R-:W-:-:S03]  /*b5f0*/  IADD3 R46, P0, R82, UR6, RZ ;  /* 0x00000006522e7c10 */ /* 0x000fc6000ff1e0ff */
[----:B------:R1:W-:Y:S02]  /*b600*/  LDGSTS.E.BYPASS.128 [R69], [R74.64+-0x800], !PT ;  /* 0x000008004a457fae */ /* 0x0003e4000f901c4a */
[----:B-1----:R-:W-:Y:S02]  /*b610*/  IADD3 R74, P1, R46, 0x1000, RZ ;  /* 0x000010002e4a7810 */ /* 0x002fe40007f3e0ff */
        /* <DEDUP_REMOVED lines=11> */
[----:B-1----:R-:W-:Y:S01]  /*b6d0*/  IADD3 R74, P1, R46, 0x1000, RZ ;  /* 0x000010002e4a7810 */ /* 0x002fe20007f3e0ff */
[----:B------:R-:W-:Y:S01]  /*b6e0*/  FFMA R69, R33, R37, R66 ;  /* 0x0000002521457223 */ /* 0x000fe20000000042 */
[----:B------:R-:W-:Y:S02]  /*b6f0*/  IADD3.X R46, R79, UR7, RZ, P0, !PT ;  /* 0x000000074f2e7c10 */ /* 0x000fe400087fe4ff */
[----:B------:R-:W-:Y:S01]  /*b700*/  IADD3 R36, P0, R76, UR6, RZ ;  /* 0x000000064c247c10 */ /* 0x000fe2000ff1e0ff */
[----:B------:R-:W-:Y:S01]  /*b710*/  UIADD3 UR6, UP2, UR6, 0x200, URZ ;  /* 0x0000020006067890 */ /* 0x000fe2000ff5e03f */
[----:B------:R-:W-:Y:S01]  /*b720*/  IADD3.X R75, RZ, R46, RZ, P1, !PT ;  /* 0x0000002eff4b7210 */ /* 0x000fe20000ffe4ff */
[-C--:B------:R-:W-:Y:S01]  /*b730*/  FFMA R46, R24, R20.reuse, R49 ;  /* 0x00000014182e7223 */ /* 0x080fe20000000031 */
[----:B------:R-:W-:Y:S01]  /*b740*/  FFMA R20, R60, R20, R45 ;  /* 0x000000143c147223 */ /* 0x000fe2000000002d */
[-C--:B------:R-:W-:Y:S01]  /*b750*/  FFMA R49, R29, R21.reuse, R70 ;  /* 0x000000151d317223 */ /* 0x080fe20000000046 */
[-C--:B------:R-:W-:Y:S01]  /*b760*/  FFMA R70, R34, R22.reuse, R53 ;  /* 0x0000001622467223 */ /* 0x080fe20000000035 */
[-C--:B------:R-:W-:Y:S01]  /*b770*/  FFMA R45, R25, R21.reuse, R46 ;  /* 0x00000015192d7223 */ /* 0x080fe2000000002e */
[----:B------:R-:W-:Y:S01]  /*b780*/  FFMA R21, R61, R21, R20 ;  /* 0x000000153d157223 */ /* 0x000fe20000000014 */
[-C--:B------:R-:W-:Y:S01]  /*b790*/  FFMA R46, R30, R22.reuse, R49 ;  /* 0x000000161e2e7223 */ /* 0x080fe20000000031 */
[----:B------:R-:W-:Y:S01]  /*b7a0*/  IADD3 R36, P1, R36, 0x1000, RZ ;  /* 0x0000100024247810 */ /* 0x000fe20007f3e0ff */
[-C--:B------:R-:W-:Y:S01]  /*b7b0*/  FFMA R20, R26, R22.reuse, R45 ;  /* 0x000000161a147223 */ /* 0x080fe2000000002d */
[----:B------:R-:W-:Y:S01]  /*b7c0*/  FFMA R22, R62, R22, R21 ;  /* 0x000000163e167223 */ /* 0x000fe20000000015 */
[-C--:B------:R-:W-:Y:S01]  /*b7d0*/  FFMA R49, R31, R23.reuse, R46 ;  /* 0x000000171f317223 */ /* 0x080fe2000000002e */
[-C--:B------:R-:W-:Y:S01]  /*b7e0*/  FFMA R45, R35, R23.reuse, R70 ;  /* 0x00000017232d7223 */ /* 0x080fe20000000046 */
[-C--:B------:R-:W-:Y:S01]  /*b7f0*/  FFMA R53, R27, R23.reuse, R20 ;  /* 0x000000171b357223 */ /* 0x080fe20000000014 */
[----:B------:R-:W-:Y:S01]  /*b800*/  FFMA R21, R63, R23, R22 ;  /* 0x000000173f157223 */ /* 0x000fe20000000016 */
[-C--:B------:R-:W-:Y:S01]  /*b810*/  FFMA R23, R25, R37.reuse, R50 ;  /* 0x0000002519177223 */ /* 0x080fe20000000032 */
[----:B------:R-:W-:Y:S01]  /*b820*/  FFMA R37, R61, R37, R44 ;  /* 0x000000253d257223 */ /* 0x000fe2000000002c */
[----:B------:R-:W-:Y:S01]  /*b830*/  IADD3.X R20, R77, UR7, RZ, P0, !PT ;  /* 0x000000074d147c10 */ /* 0x000fe200087fe4ff */
[----:B------:R-:W-:Y:S01]  /*b840*/  FFMA R50, R30, R38, R67 ;  /* 0x000000261e327223 */ /* 0x000fe20000000043 */
[----:B------:R-:W-:Y:S01]  /*b850*/  IADD3 R67, R5, R68, RZ ;  /* 0x0000004405437210 */ /* 0x000fe20007ffe0ff */
[----:B------:R-:W-:Y:S01]  /*b860*/  FFMA R22, R62, R38, R37 ;  /* 0x000000263e167223 */ /* 0x000fe20000000025 */
[----:B------:R-:W-:Y:S01]  /*b870*/  IADD3.X R37, RZ, R20, RZ, P1, !PT ;  /* 0x00000014ff257210 */ /* 0x000fe20000ffe4ff */
[----:B------:R1:W-:Y:S01]  /*b880*/  LDGSTS.E.BYPASS.128 [R125], [R74.64+-0x800], !PT ;  /* 0x000008004a7d7fae */ /* 0x0003e2000f901c4a */
[-C--:B------:R-:W-:Y:S01]  /*b890*/  FFMA R54, R26, R38.reuse, R23 ;  /* 0x000000261a367223 */ /* 0x080fe20000000017 */
[----:B------:R-:W-:Y:S01]  /*b8a0*/  FFMA R46, R34, R38, R69 ;  /* 0x00000026222e7223 */ /* 0x000fe20000000045 */
[----:B------:R-:W-:Y:S01]  /*b8b0*/  PLOP3.LUT P0, PT, PT, PT, UP0, 0x80, 0x0 ;  /* 0x000000000000781c */ /* 0x000fe20003f0f008 */
[----:B------:R1:W-:Y:S01]  /*b8c0*/  LDGSTS.E.BYPASS.128 [R67], [R36.64+-0x800], !PT ;  /* 0x0000080024437fae */ /* 0x0003e2000f901c4a */
[----:B------:R-:W-:Y:S01]  /*b8d0*/  FFMA R20, R32, R40, R65 ;  /* 0x0000002820147223 */ /* 0x000fe20000000041 */
[----:B------:R-:W-:Y:S01]  /*b8e0*/  FFMA R24, R24, R56, R51 ;  /* 0x0000003818187223 */ /* 0x000fe20000000033 */
[C---:B------:R-:W-:Y:S01]  /*b8f0*/  FFMA R40, R60.reuse, R40, R47 ;  /* 0x000000283c287223 */ /* 0x040fe2000000002f */
[----:B------:R-:W0:Y:S01]  /*b900*/  LDGDEPBAR ;  /* 0x00000000000079af */ /* 0x000e220000000000 */
        /* <DEDUP_REMOVED lines=21> */
[----:B------:R-:W-:Y:S01]  /*ba60*/  UPLOP3.LUT UP0, UPT, UPT, UPT, UPT, 0x40, 0x0 ;  /* 0x000000000000789c */ /* 0x000fe20003f0e870 */
[----:B------:R-:W-:Y:S01]  /*ba70*/  FFMA R52, R27, R43, R52 ;  /* 0x0000002b1b347223 */ /* 0x000fe20000000034 */
[----:B------:R-:W-:-:S04]  /*ba80*/  DEPBAR.LE SB0, 0x6 ;  /* 0x000081800000791a */ /* 0x000fc80000000000 */
[----:B------:R-:W-:Y:S01]  /*ba90*/  UIADD3.X UR7, URZ, UR7, URZ, UP2, !UPT ;  /* 0x000000073f077290 */ /* 0x000fe200097fe43f */
[-C--:B------:R-:W-:Y:S01]  /*baa0*/  FFMA R48, R31, R43.reuse, R48 ;  /* 0x0000002b1f307223 */ /* 0x080fe20000000030 */
[-C--:B------:R-:W-:Y:S01]  /*bab0*/  FFMA R44, R35, R43.reuse, R44 ;  /* 0x0000002b232c7223 */ /* 0x080fe2000000002c */
[----:B------:R-:W-:Y:S01]  /*bac0*/  FFMA R20, R63, R43, R20 ;  /* 0x0000002b3f147223 */ /* 0x000fe20000000014 */
[-C--:B------:R-:W-:Y:S01]  /*bad0*/  FFMA R55, R27, R59.reuse, R26 ;  /* 0x0000003b1b377223 */ /* 0x080fe2000000001a */
[-C--:B------:R-:W-:Y:S01]  /*bae0*/  FFMA R51, R31, R59.reuse, R30 ;  /* 0x0000003b1f337223 */ /* 0x080fe2000000001e */
[-C--:B------:R-:W-:Y:S01]  /*baf0*/  FFMA R47, R35, R59.reuse, R34 ;  /* 0x0000003b232f7223 */ /* 0x080fe20000000022 */
[----:B------:R-:W-:Y:S01]  /*bb00*/  FFMA R23, R63, R59, R58 ;  /* 0x0000003b3f177223 */ /* 0x000fe2000000003a */
[----:B------:R-:W-:Y:S06]  /*bb10*/  BAR.SYNC 0x0 ;  /* 0x0000000000007b1d */ /* 0x000fec0000000000 */
[----:B-1----:R-:W-:Y:S01]  /*bb20*/  @!P0 CALL.REL.NOINC `(.L_x_0) ;  /* 0x0000001000008944 */ /* 0x002fe20003c00000 */
[----:B------:R-:W-:Y:S05]  /*bb30*/  BRA `(.L_x_1) ;  /* 0xffff657000007947 */ /* 0x000fea000383ffff */
.L_x_0:
[----:B------:R-:W1:Y:S01]  /*bb40*/  S2R R2, SR_TID.X ;  /* 0x0000000000027919 */ /* 0x000e620000002100 */
[----:B------:R-:W-:Y:S01]  /*bb50*/  ULDC UR4, c[0x0][0x180] ;  /* 0x0000600000047ab9 */ /* 0x000fe20000000800 */
[C---:B------:R-:W-:Y:S01]  /*bb60*/  LOP3.LUT R4, R14.reuse, 0x20, RZ, 0xfc, !PT ;  /* 0x000000200e047812 */ /* 0x040fe200078efcff */
[----:B------:R-:W-:Y:S01]  /*bb70*/  UIMAD UR4, UR4, 0x32, URZ ;  /* 0x00000032040478a4 */ /* 0x000fe2000f8e023f */
[----:B------:R-:W-:Y:S01]  /*bb80*/  MOV R11, 0x4 ;  /* 0x00000004000b7802 */ /* 0x000fe20000000f00 */
[----:B------:R-:W-:Y:S01]  /*bb90*/  CS2R R32, SRZ ;  /* 0x0000000000207805 */ /* 0x000fe2000001ff00 */
[----:B------:R-:W-:Y:S01]  /*bba0*/  LOP3.LUT R8, R14, 0x30, RZ, 0xfc, !PT ;  /* 0x000000300e087812 */ /* 0x000fe200078efcff */
[----:B------:R-:W-:Y:S01]  /*bbb0*/  CS2R R34, SRZ ;  /* 0x0000000000227805 */ /* 0x000fe2000001ff00 */
[----:B------:R-:W-:Y:S01]  /*bbc0*/  CS2R R36, SRZ ;  /* 0x0000000000247805 */ /* 0x000fe2000001ff00 */
[----:B------:R-:W-:Y:S01]  /*bbd0*/  CS2R R38, SRZ ;  /* 0x0000000000267805 */ /* 0x000fe2000001ff00 */
[----:B------:R-:W-:-:S04]  /*bbe0*/  DEPBAR.LE SB0, 0x0 ;  /* 0x000080000000791a */ /* 0x000fc80000000000 */
[----:B------:R-:W-:Y:S01]  /*bbf0*/  CS2R R40, SRZ ;  /* 0x0000000000287805 */ /* 0x000fe2000001ff00 */
[----:B-1----:R-:W-:Y:S02]  /*bc00*/  SHF.L.U32 R9, R2, 0x2, RZ ;  /* 0x0000000202097819 */ /* 0x002fe400000006ff */
[----:B------:R-:W-:Y:S02]  /*bc10*/  SHF.R.U32.HI R6, RZ, 0x3, R2 ;  /* 0x00000003ff067819 */ /* 0x000fe40000011602 */
[----:B------:R-:W-:Y:S02]  /*bc20*/  LOP3.LUT R9, R0, 0x1c, R9, 0xf8, !PT ;  /* 0x0000001c00097812 */ /* 0x000fe400078ef809 */
[----:B------:R-:W-:Y:S01]  /*bc30*/  LOP3.LUT R0, R14, 0x10, RZ, 0xfc, !PT ;  /* 0x000000100e007812 */ /* 0x000fe200078efcff */
[----:B------:R-:W-:Y:S06]  /*bc40*/  BAR.SYNC 0x0 ;  /* 0x0000000000007b1d */ /* 0x000fec0000000000 */
[C---:B------:R-:W-:Y:S01]  /*bc50*/  ISETP.GE.AND P0, PT, R9.reuse, 0x80, PT ;  /* 0x000000800900780c */ /* 0x040fe20003f06270 */
[----:B------:R-:W-:Y:S01]  /*bc60*/  IMAD.WIDE R2, R9, R11, c[0x0][0x160] ;  /* 0x0000580009027625 */ /* 0x000fe200078e020b */
[----:B------:R-:W-:-:S02]  /*bc70*/  SGXT.U32 R6, R6, 0x4 ;  /* 0x000000040606781a */ /* 0x000fc40000000000 */
[----:B------:R-:W-:Y:S02]  /*bc80*/  ISETP.LT.AND P1, PT, R14, UR4, !P0 ;  /* 0x000000040e007c0c */ /* 0x000fe4000c721270 */
[----:B------:R-:W-:Y:S01]  /*bc90*/  ISETP.LT.AND P2, PT, R0, UR4, !P0 ;  /* 0x0000000400007c0c */ /* 0x000fe2000c741270 */
[----:B------:R-:W-:Y:S01]  /*bca0*/  IMAD R15, R6, 0x90, R15 ;  /* 0x00000090060f7824 */ /* 0x000fe200078e020f */
[----:B------:R-:W-:Y:S01]  /*bcb0*/  ISETP.LT.AND P3, PT, R4, UR4, !P0 ;  /* 0x0000000404007c0c */ /* 0x000fe2000c761270 */
[----:B------:R-:W-:Y:S01]  /*bcc0*/  CS2R R42, SRZ ;  /* 0x00000000002a7805 */ /* 0x000fe2000001ff00 */
[----:B------:R-:W-:Y:S02]  /*bcd0*/  ISETP.LT.AND P0, PT, R8, UR4, !P0 ;  /* 0x0000000408007c0c */ /* 0x000fe4000c701270 */
[----:B------:R-:W-:Y:S04]  /*bce0*/  STS.128 [R15.X4], R52 ;  /* 0x000000340f007388 */ /* 0x000fe80000004c00 */
[----:B------:R-:W-:Y:S04]  /*bcf0*/  STS.128 [R15.X4+0x90], R48 ;  /* 0x000090300f007388 */ /* 0x000fe80000004c00 */
[----:B------:R-:W-:Y:S04]  /*bd00*/  STS.128 [R15.X4+0x120], R44 ;  /* 0x0001202c0f007388 */ /* 0x000fe80000004c00 */
[----:B------:R-:W-:Y:S04]  /*bd10*/  STS.128 [R15.X4+0x1b0], R20 ;  /* 0x0001b0140f007388 */ /* 0x000fe80000004c00 */
[----:B------:R-:W-:Y:S06]  /*bd20*/  BAR.SYNC 0x0 ;  /* 0x0000000000007b1d */ /* 0x000fec0000000000 */
[----:B------:R1:W2:Y:S04]  /*bd30*/  @P1 LDG.E.EL.128 R32, [R2.64] ;  /* 0x0000000a02201981 */ /* 0x0002a8000c2e1d00 */
[----:B------:R1:W3:Y:S01]  /*bd40*/  @P2 LDG.E.EL.128 R36, [R2.64] ;  /* 0x0000000a02242981 */ /* 0x0002e2000c2e1d00 */
[----:B------:R-:W-:Y:S01]  /*bd50*/  CS2R R44, SRZ ;  /* 0x00000000002c7805 */ /* 0x000fe2000001ff00 */
[----:B------:R-:W-:-:S02]  /*bd60*/  CS2R R46, SRZ ;  /* 0x00000000002e7805 */ /* 0x000fc4000001ff00 */
[----:B------:R1:W4:Y:S04]  /*bd70*/  @P3 LDG.E.EL.128 R40, [R2.64] ;  /* 0x0000000a02283981 */ /* 0x000328000c2e1d00 */
[----:B------:R1:W5:Y:S01]  /*bd80*/  @P0 LDG.E.EL.128 R44, [R2.64] ;  /* 0x0000000a022c0981 */ /* 0x000362000c2e1d00 */
[----:B------:R-:W-:Y:S02]  /*bd90*/  SHF.L.U32 R15, R15, 0x2, RZ ;  /* 0x000000020f0f7819 */ /* 0x000fe400000006ff */
[-C--:B------:R-:W-:Y:S02]  /*bda0*/  LEA R5, R0, R9.reuse, 0x7 ;  /* 0x0000000900057211 */ /* 0x080fe400078e38ff */
[-C--:B------:R-:W-:Y:S01]  /*bdb0*/  LEA R8, R8, R9.reuse, 0x7 ;  /* 0x0000000908087211 */ /* 0x080fe200078e38ff */
[----:B------:R-:W-:Y:S01]  /*bdc0*/  IMAD R15, R6, -0x1b0, R15 ;  /* 0xfffffe50060f7824 */ /* 0x000fe200078e020f */
[----:B------:R-:W-:Y:S01]  /*bdd0*/  LEA R6, R4, R9, 0x7 ;  /* 0x0000000904067211 */ /* 0x000fe200078e38ff */
[----:B------:R-:W-:Y:S01]  /*bde0*/  IMAD.WIDE R4, R5, R11, c[0x0][0x178] ;  /* 0x00005e0005047625 */ /* 0x000fe200078e020b */
[----:B-1----:R-:W-:-:S02]  /*bdf0*/  LEA R2, R14, R9, 0x7 ;  /* 0x000000090e027211 */ /* 0x002fc400078e38ff */
[----:B------:R-:W2:Y:S01]  /*be00*/  LDS.128 R16, [R15] ;  /* 0x000000000f107984 */ /* 0x000ea20000000c00 */
[----:B------:R-:W-:-:S03]  /*be10*/  IMAD.WIDE R6, R6, R11, c[0x0][0x178] ;  /* 0x00005e0006067625 */ /* 0x000fc600078e020b */
[----:B------:R-:W3:Y:S01]  /*be20*/  LDS.128 R20, [R15+0x900] ;  /* 0x000900000f147984 */ /* 0x000ee20000000c00 */
[----:B------:R-:W-:-:S03]  /*be30*/  IMAD.WIDE R2, R2, R11, c[0x0][0x178] ;  /* 0x00005e0002027625 */ /* 0x000fc600078e020b */
[----:B------:R-:W4:Y:S01]  /*be40*/  LDS.128 R24, [R15+0x1200] ;  /* 0x001200000f187984 */ /* 0x000f220000000c00 */
[----:B------:R-:W-:-:S03]  /*be50*/  IMAD.WIDE R8, R8, R11, c[0x0][0x178] ;  /* 0x00005e0008087625 */ /* 0x000fc600078e020b */
[----:B------:R-:W5:Y:S01]  /*be60*/  LDS.128 R28, [R15+0x1b00] ;  /* 0x001b00000f1c7984 */ /* 0x000f620000000c00 */
[----:B--2---:R-:W-:Y:S01]  /*be70*/  FADD R16, R16, R32 ;  /* 0x0000002010107221 */ /* 0x004fe20000000000 */
[----:B------:R-:W-:Y:S01]  /*be80*/  FADD R17, R17, R33 ;  /* 0x0000002111117221 */ /* 0x000fe20000000000 */
[----:B------:R-:W-:Y:S01]  /*be90*/  FADD R18, R18, R34 ;  /* 0x0000002212127221 */ /* 0x000fe20000000000 */
[----:B------:R-:W-:Y:S01]  /*bea0*/  FADD R19, R19, R35 ;  /* 0x0000002313137221 */ /* 0x000fe20000000000 */
[----:B---3--:R-:W-:Y:S01]  /*beb0*/  FADD R20, R20, R36 ;  /* 0x0000002414147221 */ /* 0x008fe20000000000 */
[----:B------:R-:W-:Y:S01]  /*bec0*/  FADD R21, R21, R37 ;  /* 0x0000002515157221 */ /* 0x000fe20000000000 */
[----:B------:R-:W-:Y:S01]  /*bed0*/  FADD R22, R22, R38 ;  /* 0x0000002616167221 */ /* 0x000fe20000000000 */
[----:B------:R-:W-:Y:S01]  /*bee0*/  FADD R23, R23, R39 ;  /* 0x0000002717177221 */ /* 0x000fe20000000000 */
[----:B----4-:R-:W-:Y:S01]  /*bef0*/  FADD R24, R24, R40 ;  /* 0x0000002818187221 */ /* 0x010fe20000000000 */
[----:B------:R-:W-:Y:S01]  /*bf00*/  FADD R25, R25, R41 ;  /* 0x0000002919197221 */ /* 0x000fe20000000000 */
[----:B------:R-:W-:Y:S01]  /*bf10*/  FADD R26, R26, R42 ;  /* 0x0000002a1a1a7221 */ /* 0x000fe20000000000 */
[----:B------:R-:W-:Y:S01]  /*bf20*/  FADD R27, R27, R43 ;  /* 0x0000002b1b1b7221 */ /* 0x000fe20000000000 */
[----:B------:R1:W-:Y:S01]  /*bf30*/  @P1 STG.E.128 [R2.64], R16 ;  /* 0x0000001002001986 */ /* 0x0003e2000c101d0a */
[----:B-----5:R-:W-:Y:S01]  /*bf40*/  FADD R28, R28, R44 ;  /* 0x0000002c1c1c7221 */ /* 0x020fe20000000000 */
[----:B------:R-:W-:Y:S01]  /*bf50*/  FADD R29, R29, R45 ;  /* 0x0000002d1d1d7221 */ /* 0x000fe20000000000 */
[----:B------:R-:W-:Y:S01]  /*bf60*/  FADD R30, R30, R46 ;  /* 0x0000002e1e1e7221 */ /* 0x000fe20000000000 */
[----:B------:R1:W-:Y:S01]  /*bf70*/  @P2 STG.E.128 [R4.64], R20 ;  /* 0x0000001404002986 */ /* 0x0003e2000c101d0a */
[----:B------:R-:W-:-:S03]  /*bf80*/  FADD R31, R31, R47 ;  /* 0x0000002f1f1f7221 */ /* 0x000fc60000000000 */
[----:B------:R1:W-:Y:S01]  /*bf90*/  @P3 STG.E.128 [R6.64], R24 ;  /* 0x0000001806003986 */ /* 0x0003e2000c101d0a */
[----:B------:R-:W-:Y:S05]  /*bfa0*/  @!P0 EXIT ;  /* 0x000000000000894d */ /* 0x000fea0003800000 */
[----:B------:R-:W-:Y:S01]  /*bfb0*/  STG.E.128 [R8.64], R28 ;  /* 0x0000001c08007986 */ /* 0x000fe2000c101d0a */
[----:B------:R-:W-:Y:S05]  /*bfc0*/  EXIT ;  /* 0x000000000000794d */ /* 0x000fea0003800000 */
.L_x_2:
[----:B------:R-:W-:-:S00]  /*bfd0*/  BRA `(.L_x_2) ;  /* 0xfffffff000007947 */ /* 0x000fc0000383ffff */
[----:B------:R-:W-:-:S00]  /*bfe0*/  NOP ;  /* 0x0000000000007918 */ /* 0x000fc00000000000 */
        /* <DEDUP_REMOVED lines=9> */
.L_x_3:


//--------------------- .nv.shared.triton_mm      --------------------------
	.section	.nv.shared.triton_mm,"aw",@nobits
	.align	16
